//
// Generated by NVIDIA NVVM Compiler
//
// Compiler Build ID: CL-36424714
// Cuda compilation tools, release 13.0, V13.0.88
// Based on NVVM 20.0.0
//

.version 9.0
.target sm_100
.address_size 64

	// .globl	_Z8init_arrjPj
// _ZZ7brovskajjP4EdgePjS1_PyS1_S1_S1_E5s_ans has been demoted
// _ZZ7brovskajjP4EdgePjS1_PyS1_S1_S1_E6s_subs has been demoted

.visible .entry _Z8init_arrjPj(
	.param .u32 _Z8init_arrjPj_param_0,
	.param .u64 .ptr .align 1 _Z8init_arrjPj_param_1
)
{
	.reg .pred 	%p<2>;
	.reg .b32 	%r<6>;
	.reg .b64 	%rd<5>;

	ld.param.u32 	%r2, [_Z8init_arrjPj_param_0];
	ld.param.u64 	%rd1, [_Z8init_arrjPj_param_1];
	mov.u32 	%r3, %ctaid.x;
	mov.u32 	%r4, %ntid.x;
	mov.u32 	%r5, %tid.x;
	mad.lo.s32 	%r1, %r3, %r4, %r5;
	setp.ge.u32 	%p1, %r1, %r2;
	@%p1 bra 	$L__BB0_2;
	cvta.to.global.u64 	%rd2, %rd1;
	mul.wide.u32 	%rd3, %r1, 4;
	add.s64 	%rd4, %rd2, %rd3;
	st.global.u32 	[%rd4], %r1;
$L__BB0_2:
	ret;

}
	// .globl	_Z26find_min_edge_of_componentjjP4EdgePjPy
.visible .entry _Z26find_min_edge_of_componentjjP4EdgePjPy(
	.param .u32 _Z26find_min_edge_of_componentjjP4EdgePjPy_param_0,
	.param .u32 _Z26find_min_edge_of_componentjjP4EdgePjPy_param_1,
	.param .u64 .ptr .align 1 _Z26find_min_edge_of_componentjjP4EdgePjPy_param_2,
	.param .u64 .ptr .align 1 _Z26find_min_edge_of_componentjjP4EdgePjPy_param_3,
	.param .u64 .ptr .align 1 _Z26find_min_edge_of_componentjjP4EdgePjPy_param_4
)
{
	.reg .pred 	%p<9>;
	.reg .b32 	%r<23>;
	.reg .b64 	%rd<37>;

	ld.param.u32 	%r15, [_Z26find_min_edge_of_componentjjP4EdgePjPy_param_1];
	ld.param.u64 	%rd13, [_Z26find_min_edge_of_componentjjP4EdgePjPy_param_2];
	ld.param.u64 	%rd14, [_Z26find_min_edge_of_componentjjP4EdgePjPy_param_3];
	ld.param.u64 	%rd15, [_Z26find_min_edge_of_componentjjP4EdgePjPy_param_4];
	cvta.to.global.u64 	%rd1, %rd15;
	cvta.to.global.u64 	%rd2, %rd14;
	mov.u32 	%r16, %ctaid.x;
	mov.u32 	%r17, %ntid.x;
	mov.u32 	%r18, %tid.x;
	mad.lo.s32 	%r1, %r16, %r17, %r18;
	setp.ge.u32 	%p1, %r1, %r15;
	@%p1 bra 	$L__BB1_9;
	cvta.to.global.u64 	%rd16, %rd13;
	cvt.u64.u32 	%rd3, %r1;
	mul.wide.u32 	%rd17, %r1, 12;
	add.s64 	%rd18, %rd16, %rd17;
	ld.global.u32 	%r19, [%rd18];
	ld.global.u32 	%r22, [%rd18+4];
	ld.global.u32 	%r4, [%rd18+8];
	mul.wide.s32 	%rd19, %r19, 4;
	add.s64 	%rd35, %rd2, %rd19;
	ld.global.u32 	%r20, [%rd35];
	setp.eq.s32 	%p2, %r19, %r20;
	@%p2 bra 	$L__BB1_2;
	bra.uni 	$L__BB1_10;
$L__BB1_2:
	mul.wide.s32 	%rd23, %r22, 4;
	add.s64 	%rd36, %rd2, %rd23;
	ld.global.u32 	%r21, [%rd36];
	setp.eq.s32 	%p4, %r22, %r21;
	@%p4 bra 	$L__BB1_4;
$L__BB1_3:
	mul.wide.u32 	%rd24, %r21, 4;
	add.s64 	%rd25, %rd2, %rd24;
	ld.global.u32 	%r22, [%rd25];
	st.global.u32 	[%rd36], %r22;
	mul.wide.s32 	%rd26, %r22, 4;
	add.s64 	%rd36, %rd2, %rd26;
	ld.global.u32 	%r21, [%rd36];
	setp.ne.s32 	%p5, %r22, %r21;
	@%p5 bra 	$L__BB1_3;
$L__BB1_4:
	setp.eq.s32 	%p6, %r19, %r22;
	@%p6 bra 	$L__BB1_9;
	cvt.u64.u32 	%rd27, %r4;
	shl.b64 	%rd28, %rd27, 32;
	or.b64  	%rd10, %rd28, %rd3;
	mul.wide.u32 	%rd29, %r19, 8;
	add.s64 	%rd11, %rd1, %rd29;
	ld.global.u64 	%rd30, [%rd11];
	setp.le.u64 	%p7, %rd30, %rd10;
	@%p7 bra 	$L__BB1_7;
	atom.global.min.u64 	%rd31, [%rd11], %rd10;
$L__BB1_7:
	mul.wide.u32 	%rd32, %r22, 8;
	add.s64 	%rd12, %rd1, %rd32;
	ld.global.u64 	%rd33, [%rd12];
	setp.le.u64 	%p8, %rd33, %rd10;
	@%p8 bra 	$L__BB1_9;
	atom.global.min.u64 	%rd34, [%rd12], %rd10;
$L__BB1_9:
	ret;
$L__BB1_10:
	mul.wide.u32 	%rd20, %r20, 4;
	add.s64 	%rd21, %rd2, %rd20;
	ld.global.u32 	%r19, [%rd21];
	st.global.u32 	[%rd35], %r19;
	mul.wide.s32 	%rd22, %r19, 4;
	add.s64 	%rd35, %rd2, %rd22;
	ld.global.u32 	%r20, [%rd35];
	setp.eq.s32 	%p3, %r19, %r20;
	@%p3 bra 	$L__BB1_2;
	bra.uni 	$L__BB1_10;

}
	// .globl	_Z7brovskajjP4EdgePjS1_PyS1_S1_S1_
.visible .entry _Z7brovskajjP4EdgePjS1_PyS1_S1_S1_(
	.param .u32 _Z7brovskajjP4EdgePjS1_PyS1_S1_S1__param_0,
	.param .u32 _Z7brovskajjP4EdgePjS1_PyS1_S1_S1__param_1,
	.param .u64 .ptr .align 1 _Z7brovskajjP4EdgePjS1_PyS1_S1_S1__param_2,
	.param .u64 .ptr .align 1 _Z7brovskajjP4EdgePjS1_PyS1_S1_S1__param_3,
	.param .u64 .ptr .align 1 _Z7brovskajjP4EdgePjS1_PyS1_S1_S1__param_4,
	.param .u64 .ptr .align 1 _Z7brovskajjP4EdgePjS1_PyS1_S1_S1__param_5,
	.param .u64 .ptr .align 1 _Z7brovskajjP4EdgePjS1_PyS1_S1_S1__param_6,
	.param .u64 .ptr .align 1 _Z7brovskajjP4EdgePjS1_PyS1_S1_S1__param_7,
	.param .u64 .ptr .align 1 _Z7brovskajjP4EdgePjS1_PyS1_S1_S1__param_8
)
{
	.reg .pred 	%p<25>;
	.reg .b32 	%r<77>;
	.reg .b64 	%rd<61>;
	// demoted variable
	.shared .align 4 .u32 _ZZ7brovskajjP4EdgePjS1_PyS1_S1_S1_E5s_ans;
	// demoted variable
	.shared .align 4 .u32 _ZZ7brovskajjP4EdgePjS1_PyS1_S1_S1_E6s_subs;
	ld.param.u32 	%r37, [_Z7brovskajjP4EdgePjS1_PyS1_S1_S1__param_0];
	ld.param.u64 	%rd17, [_Z7brovskajjP4EdgePjS1_PyS1_S1_S1__param_2];
	ld.param.u64 	%rd22, [_Z7brovskajjP4EdgePjS1_PyS1_S1_S1__param_3];
	ld.param.u64 	%rd23, [_Z7brovskajjP4EdgePjS1_PyS1_S1_S1__param_4];
	ld.param.u64 	%rd18, [_Z7brovskajjP4EdgePjS1_PyS1_S1_S1__param_5];
	ld.param.u64 	%rd19, [_Z7brovskajjP4EdgePjS1_PyS1_S1_S1__param_6];
	ld.param.u64 	%rd20, [_Z7brovskajjP4EdgePjS1_PyS1_S1_S1__param_7];
	ld.param.u64 	%rd21, [_Z7brovskajjP4EdgePjS1_PyS1_S1_S1__param_8];
	cvta.to.global.u64 	%rd1, %rd22;
	cvta.to.global.u64 	%rd2, %rd23;
	mov.u32 	%r38, %ctaid.x;
	mov.u32 	%r39, %ntid.x;
	mov.u32 	%r1, %tid.x;
	mad.lo.s32 	%r2, %r38, %r39, %r1;
	setp.ne.s32 	%p1, %r1, 0;
	@%p1 bra 	$L__BB2_2;
	mov.b32 	%r41, 0;
	st.shared.u32 	[_ZZ7brovskajjP4EdgePjS1_PyS1_S1_S1_E5s_ans], %r41;
	bra.uni 	$L__BB2_4;
$L__BB2_2:
	setp.ne.s32 	%p2, %r1, 1023;
	@%p2 bra 	$L__BB2_4;
	mov.b32 	%r40, 0;
	st.shared.u32 	[_ZZ7brovskajjP4EdgePjS1_PyS1_S1_S1_E6s_subs], %r40;
$L__BB2_4:
	bar.sync 	0;
	setp.ge.u32 	%p3, %r2, %r37;
	@%p3 bra 	$L__BB2_21;
	cvta.to.global.u64 	%rd24, %rd18;
	mul.wide.u32 	%rd25, %r2, 8;
	add.s64 	%rd26, %rd24, %rd25;
	ld.global.u64 	%rd3, [%rd26];
	setp.eq.s64 	%p4, %rd3, -1;
	@%p4 bra 	$L__BB2_21;
	and.b64  	%rd4, %rd3, 4294967295;
	cvta.to.global.u64 	%rd27, %rd19;
	shl.b64 	%rd28, %rd3, 2;
	and.b64  	%rd29, %rd28, 17179869180;
	add.s64 	%rd30, %rd27, %rd29;
	atom.global.exch.b32 	%r42, [%rd30], 1;
	setp.ne.s32 	%p5, %r42, 0;
	@%p5 bra 	$L__BB2_21;
	cvta.to.global.u64 	%rd31, %rd17;
	mad.lo.s64 	%rd32, %rd4, 12, %rd31;
	ld.global.u32 	%r3, [%rd32];
	ld.global.u32 	%r4, [%rd32+4];
	ld.global.u32 	%r5, [%rd32+8];
	ld.shared.u32 	%r65, [_ZZ7brovskajjP4EdgePjS1_PyS1_S1_S1_E5s_ans];
$L__BB2_8:
	add.s32 	%r43, %r65, %r5;
	mul.hi.s32 	%r44, %r43, 1152921497;
	shr.u32 	%r45, %r44, 31;
	shr.s32 	%r46, %r44, 28;
	add.s32 	%r47, %r46, %r45;
	mul.lo.s32 	%r48, %r47, 1000000007;
	sub.s32 	%r49, %r43, %r48;
	atom.relaxed.shared.cas.b32 	%r8, [_ZZ7brovskajjP4EdgePjS1_PyS1_S1_S1_E5s_ans], %r65, %r49;
	setp.ne.s32 	%p6, %r8, %r65;
	mov.u32 	%r65, %r8;
	@%p6 bra 	$L__BB2_8;
	atom.shared.inc.u32 	%r50, [_ZZ7brovskajjP4EdgePjS1_PyS1_S1_S1_E6s_subs], 1025;
	mul.wide.s32 	%rd33, %r3, 4;
	add.s64 	%rd5, %rd2, %rd33;
	ld.global.u32 	%r67, [%rd5];
	setp.eq.s32 	%p7, %r3, %r67;
	mov.u32 	%r72, %r3;
	mov.u64 	%rd57, %rd5;
	@%p7 bra 	$L__BB2_10;
	bra.uni 	$L__BB2_30;
$L__BB2_10:
	mul.wide.s32 	%rd37, %r4, 4;
	add.s64 	%rd6, %rd2, %rd37;
	ld.global.u32 	%r69, [%rd6];
	setp.eq.s32 	%p9, %r4, %r69;
	mov.u32 	%r71, %r4;
	mov.u64 	%rd58, %rd6;
	@%p9 bra 	$L__BB2_11;
	bra.uni 	$L__BB2_13;
$L__BB2_11:
	setp.eq.s32 	%p11, %r71, %r72;
	@%p11 bra 	$L__BB2_21;
	cvta.to.global.u64 	%rd9, %rd21;
	bra.uni 	$L__BB2_15;
$L__BB2_13:
	mul.wide.u32 	%rd38, %r69, 4;
	add.s64 	%rd39, %rd2, %rd38;
	ld.global.u32 	%r71, [%rd39];
	st.global.u32 	[%rd58], %r71;
	mul.wide.s32 	%rd40, %r71, 4;
	add.s64 	%rd58, %rd2, %rd40;
	ld.global.u32 	%r69, [%rd58];
	setp.eq.s32 	%p10, %r71, %r69;
	@%p10 bra 	$L__BB2_11;
	bra.uni 	$L__BB2_13;
$L__BB2_14:
	setp.eq.s32 	%p21, %r71, %r72;
	@%p21 bra 	$L__BB2_21;
$L__BB2_15:
	mul.wide.u32 	%rd41, %r72, 4;
	add.s64 	%rd12, %rd9, %rd41;
	ld.global.u32 	%r22, [%rd12];
	mul.wide.u32 	%rd42, %r71, 4;
	add.s64 	%rd43, %rd9, %rd42;
	ld.global.u32 	%r23, [%rd43];
	setp.le.u32 	%p12, %r22, %r23;
	@%p12 bra 	$L__BB2_17;
	add.s64 	%rd49, %rd2, %rd42;
	atom.relaxed.global.cas.b32 	%r54, [%rd49], %r71, %r72;
	setp.eq.s32 	%p16, %r54, %r71;
	@%p16 bra 	$L__BB2_21;
	bra.uni 	$L__BB2_24;
$L__BB2_17:
	setp.ge.u32 	%p13, %r22, %r23;
	@%p13 bra 	$L__BB2_19;
	add.s64 	%rd47, %rd2, %rd41;
	atom.relaxed.global.cas.b32 	%r53, [%rd47], %r72, %r71;
	setp.eq.s32 	%p15, %r53, %r72;
	@%p15 bra 	$L__BB2_21;
	bra.uni 	$L__BB2_24;
$L__BB2_19:
	add.s64 	%rd45, %rd2, %rd42;
	atom.relaxed.global.cas.b32 	%r51, [%rd45], %r71, %r72;
	setp.ne.s32 	%p14, %r51, %r71;
	@%p14 bra 	$L__BB2_24;
	atom.global.add.u32 	%r52, [%rd12], 1;
$L__BB2_21:
	setp.ne.s32 	%p22, %r1, 0;
	bar.sync 	0;
	@%p22 bra 	$L__BB2_27;
	ld.shared.u32 	%r33, [_ZZ7brovskajjP4EdgePjS1_PyS1_S1_S1_E5s_ans];
	ld.global.u32 	%r76, [%rd1];
$L__BB2_23:
	add.s32 	%r58, %r76, %r33;
	mul.hi.s32 	%r59, %r58, 1152921497;
	shr.u32 	%r60, %r59, 31;
	shr.s32 	%r61, %r59, 28;
	add.s32 	%r62, %r61, %r60;
	mul.lo.s32 	%r63, %r62, 1000000007;
	sub.s32 	%r64, %r58, %r63;
	atom.relaxed.global.cas.b32 	%r36, [%rd1], %r76, %r64;
	setp.eq.s32 	%p24, %r36, %r76;
	mov.u32 	%r76, %r36;
	@%p24 bra 	$L__BB2_29;
	bra.uni 	$L__BB2_23;
$L__BB2_24:
	ld.global.u32 	%r74, [%rd5];
	setp.eq.s32 	%p17, %r3, %r74;
	mov.u32 	%r72, %r3;
	mov.u64 	%rd59, %rd5;
	@%p17 bra 	$L__BB2_25;
	bra.uni 	$L__BB2_31;
$L__BB2_25:
	ld.global.u32 	%r75, [%rd6];
	setp.eq.s32 	%p19, %r4, %r75;
	mov.u32 	%r71, %r4;
	mov.u64 	%rd60, %rd6;
	@%p19 bra 	$L__BB2_14;
$L__BB2_26:
	mul.wide.u32 	%rd53, %r75, 4;
	add.s64 	%rd54, %rd2, %rd53;
	ld.global.u32 	%r71, [%rd54];
	st.global.u32 	[%rd60], %r71;
	mul.wide.s32 	%rd55, %r71, 4;
	add.s64 	%rd60, %rd2, %rd55;
	ld.global.u32 	%r75, [%rd60];
	setp.eq.s32 	%p20, %r71, %r75;
	@%p20 bra 	$L__BB2_14;
	bra.uni 	$L__BB2_26;
$L__BB2_27:
	setp.ne.s32 	%p23, %r1, 1023;
	@%p23 bra 	$L__BB2_29;
	ld.shared.u32 	%r55, [_ZZ7brovskajjP4EdgePjS1_PyS1_S1_S1_E6s_subs];
	neg.s32 	%r56, %r55;
	cvta.to.global.u64 	%rd56, %rd20;
	atom.global.add.u32 	%r57, [%rd56], %r56;
$L__BB2_29:
	ret;
$L__BB2_30:
	mul.wide.u32 	%rd34, %r67, 4;
	add.s64 	%rd35, %rd2, %rd34;
	ld.global.u32 	%r72, [%rd35];
	st.global.u32 	[%rd57], %r72;
	mul.wide.s32 	%rd36, %r72, 4;
	add.s64 	%rd57, %rd2, %rd36;
	ld.global.u32 	%r67, [%rd57];
	setp.eq.s32 	%p8, %r72, %r67;
	@%p8 bra 	$L__BB2_10;
	bra.uni 	$L__BB2_30;
$L__BB2_31:
	mul.wide.u32 	%rd50, %r74, 4;
	add.s64 	%rd51, %rd2, %rd50;
	ld.global.u32 	%r72, [%rd51];
	st.global.u32 	[%rd59], %r72;
	mul.wide.s32 	%rd52, %r72, 4;
	add.s64 	%rd59, %rd2, %rd52;
	ld.global.u32 	%r74, [%rd59];
	setp.eq.s32 	%p18, %r72, %r74;
	@%p18 bra 	$L__BB2_25;
	bra.uni 	$L__BB2_31;

}
	// .globl	_Z13path_compressiPj
.visible .entry _Z13path_compressiPj(
	.param .u32 _Z13path_compressiPj_param_0,
	.param .u64 .ptr .align 1 _Z13path_compressiPj_param_1
)
{
	.reg .pred 	%p<4>;
	.reg .b32 	%r<13>;
	.reg .b64 	%rd<11>;

	ld.param.u32 	%r7, [_Z13path_compressiPj_param_0];
	ld.param.u64 	%rd5, [_Z13path_compressiPj_param_1];
	cvta.to.global.u64 	%rd1, %rd5;
	mov.u32 	%r8, %tid.x;
	mov.u32 	%r9, %ntid.x;
	mov.u32 	%r10, %ctaid.x;
	mad.lo.s32 	%r12, %r9, %r10, %r8;
	setp.ge.s32 	%p1, %r12, %r7;
	@%p1 bra 	$L__BB3_5;
	mul.wide.s32 	%rd6, %r12, 4;
	add.s64 	%rd2, %rd1, %rd6;
	ld.global.u32 	%r11, [%rd2];
	setp.eq.s32 	%p2, %r12, %r11;
	@%p2 bra 	$L__BB3_4;
	mov.u64 	%rd10, %rd2;
$L__BB3_3:
	mul.wide.u32 	%rd7, %r11, 4;
	add.s64 	%rd8, %rd1, %rd7;
	ld.global.u32 	%r12, [%rd8];
	st.global.u32 	[%rd10], %r12;
	mul.wide.s32 	%rd9, %r12, 4;
	add.s64 	%rd10, %rd1, %rd9;
	ld.global.u32 	%r11, [%rd10];
	setp.ne.s32 	%p3, %r12, %r11;
	@%p3 bra 	$L__BB3_3;
$L__BB3_4:
	st.global.u32 	[%rd2], %r12;
$L__BB3_5:
	ret;

}


// ===== COMPILED SASS (sm_100) =====

	.target	sm_100

	.elftype	@"ET_EXEC"


//--------------------- .note.nv.tkinfo           --------------------------
	.section	.note.nv.tkinfo,"",@"SHT_NOTE"
	.sectionflags	@"SHF_NOTE_NV_TKINFO"
	.tkinfo
        /*0018*/ 	.word	0x00000002
        /*0030*/ 	.string	""
        /*0030*/ 	.string	"ptxas"
        /*0030*/ 	.string	"Cuda compilation tools, release 13.0, V13.0.88"
        /*0030*/ 	.string	"Build cuda_13.0.r13.0/compiler.36424714_0"
        /*0030*/ 	.string	"-arch sm_100 -m 64 "



//--------------------- .note.nv.cuinfo           --------------------------
	.section	.note.nv.cuinfo,"",@"SHT_NOTE"
	.sectionflags	@"SHF_NOTE_NV_CUINFO"
        /*0018*/ 	.short	0x0002
        /*001a*/ 	.short	0x0064
        /*001c*/ 	.short	0x0082
	.zero		2


//--------------------- .nv.info                  --------------------------
	.section	.nv.info,"",@"SHT_CUDA_INFO"
	.align	4


	//----- nvinfo : EIATTR_REGCOUNT
	.align		4
        /*0000*/ 	.byte	0x04, 0x2f
        /*0002*/ 	.short	(.L_1 - .L_0)
	.align		4
.L_0:
        /*0004*/ 	.word	index@(_Z8init_arrjPj)
        /*0008*/ 	.word	0x00000008


	//----- nvinfo : EIATTR_FRAME_SIZE
	.align		4
.L_1:
        /*000c*/ 	.byte	0x04, 0x11
        /*000e*/ 	.short	(.L_3 - .L_2)
	.align		4
.L_2:
        /*0010*/ 	.word	index@(_Z8init_arrjPj)
        /*0014*/ 	.word	0x00000000


	//----- nvinfo : EIATTR_REGCOUNT
	.align		4
.L_3:
        /*0018*/ 	.byte	0x04, 0x2f
        /*001a*/ 	.short	(.L_5 - .L_4)
	.align		4
.L_4:
        /*001c*/ 	.word	index@(_Z26find_min_edge_of_componentjjP4EdgePjPy)
        /*0020*/ 	.word	0x00000010


	//----- nvinfo : EIATTR_FRAME_SIZE
	.align		4
.L_5:
        /*0024*/ 	.byte	0x04, 0x11
        /*0026*/ 	.short	(.L_7 - .L_6)
	.align		4
.L_6:
        /*0028*/ 	.word	index@(_Z26find_min_edge_of_componentjjP4EdgePjPy)
        /*002c*/ 	.word	0x00000000


	//----- nvinfo : EIATTR_REGCOUNT
	.align		4
.L_7:
        /*0030*/ 	.byte	0x04, 0x2f
        /*0032*/ 	.short	(.L_9 - .L_8)
	.align		4
.L_8:
        /*0034*/ 	.word	index@(_Z7brovskajjP4EdgePjS1_PyS1_S1_S1_)
        /*0038*/ 	.word	0x00000014


	//----- nvinfo : EIATTR_FRAME_SIZE
	.align		4
.L_9:
        /*003c*/ 	.byte	0x04, 0x11
        /*003e*/ 	.short	(.L_11 - .L_10)
	.align		4
.L_10:
        /*0040*/ 	.word	index@(_Z7brovskajjP4EdgePjS1_PyS1_S1_S1_)
        /*0044*/ 	.word	0x00000000


	//----- nvinfo : EIATTR_REGCOUNT
	.align		4
.L_11:
        /*0048*/ 	.byte	0x04, 0x2f
        /*004a*/ 	.short	(.L_13 - .L_12)
	.align		4
.L_12:
        /*004c*/ 	.word	index@(_Z13path_compressiPj)
        /*0050*/ 	.word	0x0000000e


	//----- nvinfo : EIATTR_FRAME_SIZE
	.align		4
.L_13:
        /*0054*/ 	.byte	0x04, 0x11
        /*0056*/ 	.short	(.L_15 - .L_14)
	.align		4
.L_14:
        /*0058*/ 	.word	index@(_Z13path_compressiPj)
        /*005c*/ 	.word	0x00000000


	//----- nvinfo : EIATTR_MIN_STACK_SIZE
	.align		4
.L_15:
        /*0060*/ 	.byte	0x04, 0x12
        /*0062*/ 	.short	(.L_17 - .L_16)
	.align		4
.L_16:
        /*0064*/ 	.word	index@(_Z13path_compressiPj)
        /*0068*/ 	.word	0x00000000


	//----- nvinfo : EIATTR_MIN_STACK_SIZE
	.align		4
.L_17:
        /*006c*/ 	.byte	0x04, 0x12
        /*006e*/ 	.short	(.L_19 - .L_18)
	.align		4
.L_18:
        /*0070*/ 	.word	index@(_Z7brovskajjP4EdgePjS1_PyS1_S1_S1_)
        /*0074*/ 	.word	0x00000000


	//----- nvinfo : EIATTR_MIN_STACK_SIZE
	.align		4
.L_19:
        /*0078*/ 	.byte	0x04, 0x12
        /*007a*/ 	.short	(.L_21 - .L_20)
	.align		4
.L_20:
        /*007c*/ 	.word	index@(_Z26find_min_edge_of_componentjjP4EdgePjPy)
        /*0080*/ 	.word	0x00000000


	//----- nvinfo : EIATTR_MIN_STACK_SIZE
	.align		4
.L_21:
        /*0084*/ 	.byte	0x04, 0x12
        /*0086*/ 	.short	(.L_23 - .L_22)
	.align		4
.L_22:
        /*0088*/ 	.word	index@(_Z8init_arrjPj)
        /*008c*/ 	.word	0x00000000
.L_23:


//--------------------- .nv.compat                --------------------------
	.section	.nv.compat,"",@"SHT_CUDA_COMPAT_INFO"
	.align	4
        /*0000*/ 	.byte	0x02, 0x09, 0x00, 0x00, 0x02, 0x02, 0x01, 0x00, 0x02, 0x05, 0x05, 0x00, 0x03, 0x07, 0x01, 0x01
        /*0010*/ 	.byte	0x02, 0x03, 0x00, 0x00, 0x02, 0x06, 0x01, 0x00, 0x04, 0x0b, 0x08, 0x00, 0x09, 0x00, 0x00, 0x00
        /*0020*/ 	.byte	0x00, 0x00, 0x00, 0x00


//--------------------- .nv.info._Z13path_compressiPj --------------------------
	.section	.nv.info._Z13path_compressiPj,"",@"SHT_CUDA_INFO"
	.sectionflags	@""
	.align	4


	//----- nvinfo : EIATTR_CUDA_API_VERSION
	.align		4
        /*0000*/ 	.byte	0x04, 0x37
        /*0002*/ 	.short	(.L_25 - .L_24)
.L_24:
        /*0004*/ 	.word	0x00000082


	//----- nvinfo : EIATTR_KPARAM_INFO
	.align		4
.L_25:
        /*0008*/ 	.byte	0x04, 0x17
        /*000a*/ 	.short	(.L_27 - .L_26)
.L_26:
        /*000c*/ 	.word	0x00000000
        /*0010*/ 	.short	0x0001
        /*0012*/ 	.short	0x0008
        /*0014*/ 	.byte	0x00, 0xf5, 0x21, 0x00


	//----- nvinfo : EIATTR_KPARAM_INFO
	.align		4
.L_27:
        /*0018*/ 	.byte	0x04, 0x17
        /*001a*/ 	.short	(.L_29 - .L_28)
.L_28:
        /*001c*/ 	.word	0x00000000
        /*0020*/ 	.short	0x0000
        /*0022*/ 	.short	0x0000
        /*0024*/ 	.byte	0x00, 0xf0, 0x11, 0x00


	//----- nvinfo : EIATTR_SPARSE_MMA_MASK
	.align		4
.L_29:
        /*0028*/ 	.byte	0x03, 0x50
        /*002a*/ 	.short	0x0000


	//----- nvinfo : EIATTR_MAXREG_COUNT
	.align		4
        /*002c*/ 	.byte	0x03, 0x1b
        /*002e*/ 	.short	0x00ff


	//----- nvinfo : EIATTR_MERCURY_ISA_VERSION
	.align		4
        /*0030*/ 	.byte	0x03, 0x5f
        /*0032*/ 	.short	0x0101


	//----- nvinfo : EIATTR_VRC_CTA_INIT_COUNT
	.align		4
        /*0034*/ 	.byte	0x02, 0x4a
	.zero		1
	.zero		1


	//----- nvinfo : EIATTR_EXIT_INSTR_OFFSETS
	.align		4
        /*0038*/ 	.byte	0x04, 0x1c
        /*003a*/ 	.short	(.L_31 - .L_30)


	//   ....[0]....
.L_30:
        /*003c*/ 	.word	0x00000070


	//   ....[1]....
        /*0040*/ 	.word	0x000001d0


	//----- nvinfo : EIATTR_CRS_STACK_SIZE
	.align		4
.L_31:
        /*0044*/ 	.byte	0x04, 0x1e
        /*0046*/ 	.short	(.L_33 - .L_32)
.L_32:
        /*0048*/ 	.word	0x00000000


	//----- nvinfo : EIATTR_CBANK_PARAM_SIZE
	.align		4
.L_33:
        /*004c*/ 	.byte	0x03, 0x19
        /*004e*/ 	.short	0x0010


	//----- nvinfo : EIATTR_PARAM_CBANK
	.align		4
        /*0050*/ 	.byte	0x04, 0x0a
        /*0052*/ 	.short	(.L_35 - .L_34)
	.align		4
.L_34:
        /*0054*/ 	.word	index@(.nv.constant0._Z13path_compressiPj)
        /*0058*/ 	.short	0x0380
        /*005a*/ 	.short	0x0010


	//----- nvinfo : EIATTR_SW_WAR
	.align		4
.L_35:
        /*005c*/ 	.byte	0x04, 0x36
        /*005e*/ 	.short	(.L_37 - .L_36)
.L_36:
        /*0060*/ 	.word	0x00000008
.L_37:


//--------------------- .nv.info._Z7brovskajjP4EdgePjS1_PyS1_S1_S1_ --------------------------
	.section	.nv.info._Z7brovskajjP4EdgePjS1_PyS1_S1_S1_,"",@"SHT_CUDA_INFO"
	.sectionflags	@""
	.align	4


	//----- nvinfo : EIATTR_CUDA_API_VERSION
	.align		4
        /*0000*/ 	.byte	0x04, 0x37
        /*0002*/ 	.short	(.L_39 - .L_38)
.L_38:
        /*0004*/ 	.word	0x00000082


	//----- nvinfo : EIATTR_KPARAM_INFO
	.align		4
.L_39:
        /*0008*/ 	.byte	0x04, 0x17
        /*000a*/ 	.short	(.L_41 - .L_40)
.L_40:
        /*000c*/ 	.word	0x00000000
        /*0010*/ 	.short	0x0008
        /*0012*/ 	.short	0x0038
        /*0014*/ 	.byte	0x00, 0xf5, 0x21, 0x00


	//----- nvinfo : EIATTR_KPARAM_INFO
	.align		4
.L_41:
        /*0018*/ 	.byte	0x04, 0x17
        /*001a*/ 	.short	(.L_43 - .L_42)
.L_42:
        /*001c*/ 	.word	0x00000000
        /*0020*/ 	.short	0x0007
        /*0022*/ 	.short	0x0030
        /*0024*/ 	.byte	0x00, 0xf5, 0x21, 0x00


	//----- nvinfo : EIATTR_KPARAM_INFO
	.align		4
.L_43:
        /*0028*/ 	.byte	0x04, 0x17
        /*002a*/ 	.short	(.L_45 - .L_44)
.L_44:
        /*002c*/ 	.word	0x00000000
        /*0030*/ 	.short	0x0006
        /*0032*/ 	.short	0x0028
        /*0034*/ 	.byte	0x00, 0xf5, 0x21, 0x00


	//----- nvinfo : EIATTR_KPARAM_INFO
	.align		4
.L_45:
        /*0038*/ 	.byte	0x04, 0x17
        /*003a*/ 	.short	(.L_47 - .L_46)
.L_46:
        /*003c*/ 	.word	0x00000000
        /*0040*/ 	.short	0x0005
        /*0042*/ 	.short	0x0020
        /*0044*/ 	.byte	0x00, 0xf5, 0x21, 0x00


	//----- nvinfo : EIATTR_KPARAM_INFO
	.align		4
.L_47:
        /*0048*/ 	.byte	0x04, 0x17
        /*004a*/ 	.short	(.L_49 - .L_48)
.L_48:
        /*004c*/ 	.word	0x00000000
        /*0050*/ 	.short	0x0004
        /*0052*/ 	.short	0x0018
        /*0054*/ 	.byte	0x00, 0xf5, 0x21, 0x00


	//----- nvinfo : EIATTR_KPARAM_INFO
	.align		4
.L_49:
        /*0058*/ 	.byte	0x04, 0x17
        /*005a*/ 	.short	(.L_51 - .L_50)
.L_50:
        /*005c*/ 	.word	0x00000000
        /*0060*/ 	.short	0x0003
        /*0062*/ 	.short	0x0010
        /*0064*/ 	.byte	0x00, 0xf5, 0x21, 0x00


	//----- nvinfo : EIATTR_KPARAM_INFO
	.align		4
.L_51:
        /*0068*/ 	.byte	0x04, 0x17
        /*006a*/ 	.short	(.L_53 - .L_52)
.L_52:
        /*006c*/ 	.word	0x00000000
        /*0070*/ 	.short	0x0002
        /*0072*/ 	.short	0x0008
        /*0074*/ 	.byte	0x00, 0xf5, 0x21, 0x00


	//----- nvinfo : EIATTR_KPARAM_INFO
	.align		4
.L_53:
        /*0078*/ 	.byte	0x04, 0x17
        /*007a*/ 	.short	(.L_55 - .L_54)
.L_54:
        /*007c*/ 	.word	0x00000000
        /*0080*/ 	.short	0x0001
        /*0082*/ 	.short	0x0004
        /*0084*/ 	.byte	0x00, 0xf0, 0x11, 0x00


	//----- nvinfo : EIATTR_KPARAM_INFO
	.align		4
.L_55:
        /*0088*/ 	.byte	0x04, 0x17
        /*008a*/ 	.short	(.L_57 - .L_56)
.L_56:
        /*008c*/ 	.word	0x00000000
        /*0090*/ 	.short	0x0000
        /*0092*/ 	.short	0x0000
        /*0094*/ 	.byte	0x00, 0xf0, 0x11, 0x00


	//----- nvinfo : EIATTR_SPARSE_MMA_MASK
	.align		4
.L_57:
        /*0098*/ 	.byte	0x03, 0x50
        /*009a*/ 	.short	0x0000


	//----- nvinfo : EIATTR_MAXREG_COUNT
	.align		4
        /*009c*/ 	.byte	0x03, 0x1b
        /*009e*/ 	.short	0x00ff


	//----- nvinfo : EIATTR_NUM_BARRIERS
	.align		4
        /*00a0*/ 	.byte	0x02, 0x4c
        /*00a2*/ 	.byte	0x01
	.zero		1


	//----- nvinfo : EIATTR_MERCURY_ISA_VERSION
	.align		4
        /*00a4*/ 	.byte	0x03, 0x5f
        /*00a6*/ 	.short	0x0101


	//----- nvinfo : EIATTR_VRC_CTA_INIT_COUNT
	.align		4
        /*00a8*/ 	.byte	0x02, 0x4a
	.zero		1
	.zero		1


	//----- nvinfo : EIATTR_EXIT_INSTR_OFFSETS
	.align		4
        /*00ac*/ 	.byte	0x04, 0x1c
        /*00ae*/ 	.short	(.L_59 - .L_58)


	//   ....[0]....
.L_58:
        /*00b0*/ 	.word	0x00000cb0


	//   ....[1]....
        /*00b4*/ 	.word	0x00000cf0


	//   ....[2]....
        /*00b8*/ 	.word	0x00000d70


	//----- nvinfo : EIATTR_CRS_STACK_SIZE
	.align		4
.L_59:
        /*00bc*/ 	.byte	0x04, 0x1e
        /*00be*/ 	.short	(.L_61 - .L_60)
.L_60:
        /*00c0*/ 	.word	0x00000000


	//----- nvinfo : EIATTR_CBANK_PARAM_SIZE
	.align		4
.L_61:
        /*00c4*/ 	.byte	0x03, 0x19
        /*00c6*/ 	.short	0x0040


	//----- nvinfo : EIATTR_PARAM_CBANK
	.align		4
        /*00c8*/ 	.byte	0x04, 0x0a
        /*00ca*/ 	.short	(.L_63 - .L_62)
	.align		4
.L_62:
        /*00cc*/ 	.word	index@(.nv.constant0._Z7brovskajjP4EdgePjS1_PyS1_S1_S1_)
        /*00d0*/ 	.short	0x0380
        /*00d2*/ 	.short	0x0040


	//----- nvinfo : EIATTR_SW_WAR
	.align		4
.L_63:
        /*00d4*/ 	.byte	0x04, 0x36
        /*00d6*/ 	.short	(.L_65 - .L_64)
.L_64:
        /*00d8*/ 	.word	0x00000008
.L_65:


//--------------------- .nv.info._Z26find_min_edge_of_componentjjP4EdgePjPy --------------------------
	.section	.nv.info._Z26find_min_edge_of_componentjjP4EdgePjPy,"",@"SHT_CUDA_INFO"
	.sectionflags	@""
	.align	4


	//----- nvinfo : EIATTR_CUDA_API_VERSION
	.align		4
        /*0000*/ 	.byte	0x04, 0x37
        /*0002*/ 	.short	(.L_67 - .L_66)
.L_66:
        /*0004*/ 	.word	0x00000082


	//----- nvinfo : EIATTR_KPARAM_INFO
	.align		4
.L_67:
        /*0008*/ 	.byte	0x04, 0x17
        /*000a*/ 	.short	(.L_69 - .L_68)
.L_68:
        /*000c*/ 	.word	0x00000000
        /*0010*/ 	.short	0x0004
        /*0012*/ 	.short	0x0018
        /*0014*/ 	.byte	0x00, 0xf5, 0x21, 0x00


	//----- nvinfo : EIATTR_KPARAM_INFO
	.align		4
.L_69:
        /*0018*/ 	.byte	0x04, 0x17
        /*001a*/ 	.short	(.L_71 - .L_70)
.L_70:
        /*001c*/ 	.word	0x00000000
        /*0020*/ 	.short	0x0003
        /*0022*/ 	.short	0x0010
        /*0024*/ 	.byte	0x00, 0xf5, 0x21, 0x00


	//----- nvinfo : EIATTR_KPARAM_INFO
	.align		4
.L_71:
        /*0028*/ 	.byte	0x04, 0x17
        /*002a*/ 	.short	(.L_73 - .L_72)
.L_72:
        /*002c*/ 	.word	0x00000000
        /*0030*/ 	.short	0x0002
        /*0032*/ 	.short	0x0008
        /*0034*/ 	.byte	0x00, 0xf5, 0x21, 0x00


	//----- nvinfo : EIATTR_KPARAM_INFO
	.align		4
.L_73:
        /*0038*/ 	.byte	0x04, 0x17
        /*003a*/ 	.short	(.L_75 - .L_74)
.L_74:
        /*003c*/ 	.word	0x00000000
        /*0040*/ 	.short	0x0001
        /*0042*/ 	.short	0x0004
        /*0044*/ 	.byte	0x00, 0xf0, 0x11, 0x00


	//----- nvinfo : EIATTR_KPARAM_INFO
	.align		4
.L_75:
        /*0048*/ 	.byte	0x04, 0x17
        /*004a*/ 	.short	(.L_77 - .L_76)
.L_76:
        /*004c*/ 	.word	0x00000000
        /*0050*/ 	.short	0x0000
        /*0052*/ 	.short	0x0000
        /*0054*/ 	.byte	0x00, 0xf0, 0x11, 0x00


	//----- nvinfo : EIATTR_SPARSE_MMA_MASK
	.align		4
.L_77:
        /*0058*/ 	.byte	0x03, 0x50
        /*005a*/ 	.short	0x0000


	//----- nvinfo : EIATTR_MAXREG_COUNT
	.align		4
        /*005c*/ 	.byte	0x03, 0x1b
        /*005e*/ 	.short	0x00ff


	//----- nvinfo : EIATTR_MERCURY_ISA_VERSION
	.align		4
        /*0060*/ 	.byte	0x03, 0x5f
        /*0062*/ 	.short	0x0101


	//----- nvinfo : EIATTR_VRC_CTA_INIT_COUNT
	.align		4
        /*0064*/ 	.byte	0x02, 0x4a
	.zero		1
	.zero		1


	//----- nvinfo : EIATTR_EXIT_INSTR_OFFSETS
	.align		4
        /*0068*/ 	.byte	0x04, 0x1c
        /*006a*/ 	.short	(.L_79 - .L_78)


	//   ....[0]....
.L_78:
        /*006c*/ 	.word	0x00000070


	//   ....[1]....
        /*0070*/ 	.word	0x000002e0


	//   ....[2]....
        /*0074*/ 	.word	0x000003c0


	//   ....[3]....
        /*0078*/ 	.word	0x000003e0


	//----- nvinfo : EIATTR_CRS_STACK_SIZE
	.align		4
.L_79:
        /*007c*/ 	.byte	0x04, 0x1e
        /*007e*/ 	.short	(.L_81 - .L_80)
.L_80:
        /*0080*/ 	.word	0x00000000


	//----- nvinfo : EIATTR_CBANK_PARAM_SIZE
	.align		4
.L_81:
        /*0084*/ 	.byte	0x03, 0x19
        /*0086*/ 	.short	0x0020


	//----- nvinfo : EIATTR_PARAM_CBANK
	.align		4
        /*0088*/ 	.byte	0x04, 0x0a
        /*008a*/ 	.short	(.L_83 - .L_82)
	.align		4
.L_82:
        /*008c*/ 	.word	index@(.nv.constant0._Z26find_min_edge_of_componentjjP4EdgePjPy)
        /*0090*/ 	.short	0x0380
        /*0092*/ 	.short	0x0020


	//----- nvinfo : EIATTR_SW_WAR
	.align		4
.L_83:
        /*0094*/ 	.byte	0x04, 0x36
        /*0096*/ 	.short	(.L_85 - .L_84)
.L_84:
        /*0098*/ 	.word	0x00000008
.L_85:


//--------------------- .nv.info._Z8init_arrjPj   --------------------------
	.section	.nv.info._Z8init_arrjPj,"",@"SHT_CUDA_INFO"
	.sectionflags	@""
	.align	4


	//----- nvinfo : EIATTR_CUDA_API_VERSION
	.align		4
        /*0000*/ 	.byte	0x04, 0x37
        /*0002*/ 	.short	(.L_87 - .L_86)
.L_86:
        /*0004*/ 	.word	0x00000082


	//----- nvinfo : EIATTR_KPARAM_INFO
	.align		4
.L_87:
        /*0008*/ 	.byte	0x04, 0x17
        /*000a*/ 	.short	(.L_89 - .L_88)
.L_88:
        /*000c*/ 	.word	0x00000000
        /*0010*/ 	.short	0x0001
        /*0012*/ 	.short	0x0008
        /*0014*/ 	.byte	0x00, 0xf5, 0x21, 0x00


	//----- nvinfo : EIATTR_KPARAM_INFO
	.align		4
.L_89:
        /*0018*/ 	.byte	0x04, 0x17
        /*001a*/ 	.short	(.L_91 - .L_90)
.L_90:
        /*001c*/ 	.word	0x00000000
        /*0020*/ 	.short	0x0000
        /*0022*/ 	.short	0x0000
        /*0024*/ 	.byte	0x00, 0xf0, 0x11, 0x00


	//----- nvinfo : EIATTR_SPARSE_MMA_MASK
	.align		4
.L_91:
        /*0028*/ 	.byte	0x03, 0x50
        /*002a*/ 	.short	0x0000


	//----- nvinfo : EIATTR_MAXREG_COUNT
	.align		4
        /*002c*/ 	.byte	0x03, 0x1b
        /*002e*/ 	.short	0x00ff


	//----- nvinfo : EIATTR_MERCURY_ISA_VERSION
	.align		4
        /*0030*/ 	.byte	0x03, 0x5f
        /*0032*/ 	.short	0x0101


	//----- nvinfo : EIATTR_VRC_CTA_INIT_COUNT
	.align		4
        /*0034*/ 	.byte	0x02, 0x4a
	.zero		1
	.zero		1


	//----- nvinfo : EIATTR_EXIT_INSTR_OFFSETS
	.align		4
        /*0038*/ 	.byte	0x04, 0x1c
        /*003a*/ 	.short	(.L_93 - .L_92)


	//   ....[0]....
.L_92:
        /*003c*/ 	.word	0x00000070


	//   ....[1]....
        /*0040*/ 	.word	0x000000c0


	//----- nvinfo : EIATTR_CBANK_PARAM_SIZE
	.align		4
.L_93:
        /*0044*/ 	.byte	0x03, 0x19
        /*0046*/ 	.short	0x0010


	//----- nvinfo : EIATTR_PARAM_CBANK
	.align		4
        /*0048*/ 	.byte	0x04, 0x0a
        /*004a*/ 	.short	(.L_95 - .L_94)
	.align		4
.L_94:
        /*004c*/ 	.word	index@(.nv.constant0._Z8init_arrjPj)
        /*0050*/ 	.short	0x0380
        /*0052*/ 	.short	0x0010


	//----- nvinfo : EIATTR_SW_WAR
	.align		4
.L_95:
        /*0054*/ 	.byte	0x04, 0x36
        /*0056*/ 	.short	(.L_97 - .L_96)
.L_96:
        /*0058*/ 	.word	0x00000008
.L_97:


//--------------------- .nv.callgraph             --------------------------
	.section	.nv.callgraph,"",@"SHT_CUDA_CALLGRAPH"
	.align	4
	.sectionentsize	8
	.align		4
        /*0000*/ 	.word	0x00000000
	.align		4
        /*0004*/ 	.word	0xffffffff
	.align		4
        /*0008*/ 	.word	0x00000000
	.align		4
        /*000c*/ 	.word	0xfffffffe
	.align		4
        /*0010*/ 	.word	0x00000000
	.align		4
        /*0014*/ 	.word	0xfffffffd
	.align		4
        /*0018*/ 	.word	0x00000000
	.align		4
        /*001c*/ 	.word	0xfffffffc


//--------------------- .text._Z13path_compressiPj --------------------------
	.section	.text._Z13path_compressiPj,"ax",@progbits
	.align	128
        .global         _Z13path_compressiPj
        .type           _Z13path_compressiPj,@function
        .size           _Z13path_compressiPj,(.L_x_40 - _Z13path_compressiPj)
        .other          _Z13path_compressiPj,@"STO_CUDA_ENTRY STV_DEFAULT"
_Z13path_compressiPj:
.text._Z13path_compressiPj:
[----:B------:R-:W-:Y:S01]  /*0000*/  LDC R1, c[0x0][0x37c] ;  /* 0x0000df00ff017b82 */ /* 0x000fe20000000800 */
[----:B------:R-:W0:Y:S01]  /*0010*/  S2R R0, SR_TID.X ;  /* 0x0000000000007919 */ /* 0x000e220000002100 */
[----:B------:R-:W0:Y:S01]  /*0020*/  LDCU UR4, c[0x0][0x360] ;  /* 0x00006c00ff0477ac */ /* 0x000e220008000800 */
[----:B------:R-:W0:Y:S01]  /*0030*/  S2R R3, SR_CTAID.X ;  /* 0x0000000000037919 */ /* 0x000e220000002500 */
[----:B------:R-:W1:Y:S01]  /*0040*/  LDCU UR5, c[0x0][0x380] ;  /* 0x00007000ff0577ac */ /* 0x000e620008000800 */
[----:B0-----:R-:W-:-:S05]  /*0050*/  IMAD R0, R3, UR4, R0 ;  /* 0x0000000403007c24 */ /* 0x001fca000f8e0200 */
[----:B-1----:R-:W-:-:S13]  /*0060*/  ISETP.GE.AND P0, PT, R0, UR5, PT ;  /* 0x0000000500007c0c */ /* 0x002fda000bf06270 */
[----:B------:R-:W-:Y:S05]  /*0070*/  @P0 EXIT ;  /* 0x000000000000094d */ /* 0x000fea0003800000 */
[----:B------:R-:W0:Y:S01]  /*0080*/  LDC.64 R6, c[0x0][0x388] ;  /* 0x0000e200ff067b82 */ /* 0x000e220000000a00 */
[----:B------:R-:W1:Y:S01]  /*0090*/  LDCU.64 UR4, c[0x0][0x358] ;  /* 0x00006b00ff0477ac */ /* 0x000e620008000a00 */
[----:B0-----:R-:W-:-:S05]  /*00a0*/  IMAD.WIDE R8, R0, 0x4, R6 ;  /* 0x0000000400087825 */ /* 0x001fca00078e0206 */
[----:B-1----:R-:W2:Y:S01]  /*00b0*/  LDG.E R3, desc[UR4][R8.64] ;  /* 0x0000000408037981 */ /* 0x002ea2000c1e1900 */
[----:B------:R-:W-:Y:S01]  /*00c0*/  BSSY.RECONVERGENT B0, `(.L_x_0) ;  /* 0x000000f000007945 */ /* 0x000fe20003800200 */
[----:B--2---:R-:W-:-:S13]  /*00d0*/  ISETP.NE.AND P0, PT, R0, R3, PT ;  /* 0x000000030000720c */ /* 0x004fda0003f05270 */
[----:B------:R-:W-:Y:S05]  /*00e0*/  @!P0 BRA `(.L_x_1) ;  /* 0x0000000000308947 */ /* 0x000fea0003800000 */
[----:B------:R-:W-:Y:S01]  /*00f0*/  BSSY.RECONVERGENT B1, `(.L_x_1) ;  /* 0x000000b000017945 */ /* 0x000fe20003800200 */
[----:B------:R-:W-:Y:S02]  /*0100*/  MOV R11, R3 ;  /* 0x00000003000b7202 */ /* 0x000fe40000000f00 */
[----:B------:R-:W-:Y:S02]  /*0110*/  MOV R2, R8 ;  /* 0x0000000800027202 */ /* 0x000fe40000000f00 */
[----:B------:R-:W-:-:S07]  /*0120*/  MOV R3, R9 ;  /* 0x0000000900037202 */ /* 0x000fce0000000f00 */
.L_x_2:
[----:B------:R-:W-:-:S05]  /*0130*/  IMAD.WIDE.U32 R4, R11, 0x4, R6 ;  /* 0x000000040b047825 */ /* 0x000fca00078e0006 */
[----:B------:R-:W2:Y:S04]  /*0140*/  LDG.E R0, desc[UR4][R4.64] ;  /* 0x0000000404007981 */ /* 0x000ea8000c1e1900 */
[----:B--2---:R0:W-:Y:S02]  /*0150*/  STG.E desc[UR4][R2.64], R0 ;  /* 0x0000000002007986 */ /* 0x0041e4000c101904 */
[----:B0-----:R-:W-:-:S05]  /*0160*/  IMAD.WIDE R2, R0, 0x4, R6 ;  /* 0x0000000400027825 */ /* 0x001fca00078e0206 */
[----:B------:R-:W2:Y:S02]  /*0170*/  LDG.E R11, desc[UR4][R2.64] ;  /* 0x00000004020b7981 */ /* 0x000ea4000c1e1900 */
[----:B--2---:R-:W-:-:S13]  /*0180*/  ISETP.NE.AND P0, PT, R0, R11, PT ;  /* 0x0000000b0000720c */ /* 0x004fda0003f05270 */
[----:B------:R-:W-:Y:S05]  /*0190*/  @P0 BRA `(.L_x_2) ;  /* 0xfffffffc00e40947 */ /* 0x000fea000383ffff */
[----:B------:R-:W-:Y:S05]  /*01a0*/  BSYNC.RECONVERGENT B1 ;  /* 0x0000000000017941 */ /* 0x000fea0003800200 */
.L_x_1:
[----:B------:R-:W-:Y:S05]  /*01b0*/  BSYNC.RECONVERGENT B0 ;  /* 0x0000000000007941 */ /* 0x000fea0003800200 */
.L_x_0:
[----:B------:R-:W-:Y:S01]  /*01c0*/  STG.E desc[UR4][R8.64], R0 ;  /* 0x0000000008007986 */ /* 0x000fe2000c101904 */
[----:B------:R-:W-:Y:S05]  /*01d0*/  EXIT ;  /* 0x000000000000794d */ /* 0x000fea0003800000 */
.L_x_3:
[----:B------:R-:W-:-:S00]  /*01e0*/  BRA `(.L_x_3) ;  /* 0xfffffffc00fc7947 */ /* 0x000fc0000383ffff */
[----:B------:R-:W-:-:S00]  /*01f0*/  NOP ;  /* 0x0000000000007918 */ /* 0x000fc00000000000 */
        /* <DEDUP_REMOVED lines=8> */
.L_x_40:


//--------------------- .text._Z7brovskajjP4EdgePjS1_PyS1_S1_S1_ --------------------------
	.section	.text._Z7brovskajjP4EdgePjS1_PyS1_S1_S1_,"ax",@progbits
	.align	128
        .global         _Z7brovskajjP4EdgePjS1_PyS1_S1_S1_
        .type           _Z7brovskajjP4EdgePjS1_PyS1_S1_S1_,@function
        .size           _Z7brovskajjP4EdgePjS1_PyS1_S1_S1_,(.L_x_41 - _Z7brovskajjP4EdgePjS1_PyS1_S1_S1_)
        .other          _Z7brovskajjP4EdgePjS1_PyS1_S1_S1_,@"STO_CUDA_ENTRY STV_DEFAULT"
_Z7brovskajjP4EdgePjS1_PyS1_S1_S1_:
.text._Z7brovskajjP4EdgePjS1_PyS1_S1_S1_:
[----:B------:R-:W-:Y:S01]  /*0000*/  LDC R1, c[0x0][0x37c] ;  /* 0x0000df00ff017b82 */ /* 0x000fe20000000800 */
[----:B------:R-:W0:Y:S07]  /*0010*/  S2R R0, SR_TID.X ;  /* 0x0000000000007919 */ /* 0x000e2e0000002100 */
[----:B------:R-:W1:Y:S01]  /*0020*/  S2UR UR4, SR_CTAID.X ;  /* 0x00000000000479c3 */ /* 0x000e620000002500 */
[----:B------:R-:W-:Y:S07]  /*0030*/  BSSY.RECONVERGENT B0, `(.L_x_4) ;  /* 0x000000e000007945 */ /* 0x000fee0003800200 */
[----:B------:R-:W1:Y:S01]  /*0040*/  LDC R5, c[0x0][0x360] ;  /* 0x0000d800ff057b82 */ /* 0x000e620000000800 */
[----:B0-----:R-:W-:Y:S01]  /*0050*/  ISETP.NE.AND P0, PT, R0, RZ, PT ;  /* 0x000000ff0000720c */ /* 0x001fe20003f05270 */
[----:B-1----:R-:W-:-:S12]  /*0060*/  IMAD R5, R5, UR4, R0 ;  /* 0x0000000405057c24 */ /* 0x002fd8000f8e0200 */
[----:B------:R-:W0:Y:S01]  /*0070*/  @!P0 S2R R3, SR_CgaCtaId ;  /* 0x0000000000038919 */ /* 0x000e220000008800 */
[----:B------:R-:W-:-:S04]  /*0080*/  @!P0 MOV R2, 0x400 ;  /* 0x0000040000028802 */ /* 0x000fc80000000f00 */
[----:B0-----:R-:W-:-:S05]  /*0090*/  @!P0 LEA R2, R3, R2, 0x18 ;  /* 0x0000000203028211 */ /* 0x001fca00078ec0ff */
[----:B------:R0:W-:Y:S01]  /*00a0*/  @!P0 STS [R2], RZ ;  /* 0x000000ff02008388 */ /* 0x0001e20000000800 */
[----:B------:R-:W-:Y:S05]  /*00b0*/  @!P0 BRA `(.L_x_5) ;  /* 0x0000000000148947 */ /* 0x000fea0003800000 */
[----:B------:R-:W-:-:S13]  /*00c0*/  ISETP.NE.AND P0, PT, R0, 0x3ff, PT ;  /* 0x000003ff0000780c */ /* 0x000fda0003f05270 */
[----:B------:R-:W1:Y:S01]  /*00d0*/  @!P0 S2R R3, SR_CgaCtaId ;  /* 0x0000000000038919 */ /* 0x000e620000008800 */
[----:B0-----:R-:W-:-:S04]  /*00e0*/  @!P0 MOV R2, 0x400 ;  /* 0x0000040000028802 */ /* 0x001fc80000000f00 */
[----:B-1----:R-:W-:-:S05]  /*00f0*/  @!P0 LEA R2, R3, R2, 0x18 ;  /* 0x0000000203028211 */ /* 0x002fca00078ec0ff */
[----:B------:R1:W-:Y:S02]  /*0100*/  @!P0 STS [R2+0x4], RZ ;  /* 0x000004ff02008388 */ /* 0x0003e40000000800 */
.L_x_5:
[----:B------:R-:W-:Y:S05]  /*0110*/  BSYNC.RECONVERGENT B0 ;  /* 0x0000000000007941 */ /* 0x000fea0003800200 */
.L_x_4:
[----:B------:R-:W2:Y:S01]  /*0120*/  LDCU UR4, c[0x0][0x380] ;  /* 0x00007000ff0477ac */ /* 0x000ea20008000800 */
[----:B------:R-:W3:Y:S01]  /*0130*/  LDCU.64 UR6, c[0x0][0x358] ;  /* 0x00006b00ff0677ac */ /* 0x000ee20008000a00 */
[----:B------:R-:W-:Y:S01]  /*0140*/  BAR.SYNC.DEFER_BLOCKING 0x0 ;  /* 0x0000000000007b1d */ /* 0x000fe20000010000 */
[----:B--2---:R-:W-:-:S13]  /*0150*/  ISETP.GE.U32.AND P0, PT, R5, UR4, PT ;  /* 0x0000000405007c0c */ /* 0x004fda000bf06070 */
[----:B---3--:R-:W-:Y:S05]  /*0160*/  @P0 BRA `(.L_x_6) ;  /* 0x0000000800880947 */ /* 0x008fea0003800000 */
[----:B01----:R-:W0:Y:S02]  /*0170*/  LDC.64 R2, c[0x0][0x3a0] ;  /* 0x0000e800ff027b82 */ /* 0x003e240000000a00 */
[----:B0-----:R-:W-:-:S06]  /*0180*/  IMAD.WIDE.U32 R2, R5, 0x8, R2 ;  /* 0x0000000805027825 */ /* 0x001fcc00078e0002 */
[----:B------:R-:W2:Y:S02]  /*0190*/  LDG.E.64 R2, desc[UR6][R2.64] ;  /* 0x0000000602027981 */ /* 0x000ea4000c1e1b00 */
[----:B--2---:R-:W-:-:S04]  /*01a0*/  ISETP.NE.U32.AND P0, PT, R2, -0x1, PT ;  /* 0xffffffff0200780c */ /* 0x004fc80003f05070 */
[----:B------:R-:W-:-:S13]  /*01b0*/  ISETP.NE.AND.EX P0, PT, R3, -0x1, PT, P0 ;  /* 0xffffffff0300780c */ /* 0x000fda0003f05300 */
[----:B------:R-:W-:Y:S05]  /*01c0*/  @!P0 BRA `(.L_x_6) ;  /* 0x0000000800708947 */ /* 0x000fea0003800000 */
[----:B------:R-:W0:Y:S01]  /*01d0*/  LDCU.64 UR4, c[0x0][0x3a8] ;  /* 0x00007500ff0477ac */ /* 0x000e220008000a00 */
[C---:B------:R-:W-:Y:S01]  /*01e0*/  IMAD.SHL.U32 R4, R2.reuse, 0x4, RZ ;  /* 0x0000000402047824 */ /* 0x040fe200078e00ff */
[----:B------:R-:W-:Y:S01]  /*01f0*/  SHF.L.U64.HI R5, R2, 0x2, R3 ;  /* 0x0000000202057819 */ /* 0x000fe20000010203 */
[----:B------:R-:W-:-:S03]  /*0200*/  IMAD.MOV.U32 R7, RZ, RZ, 0x1 ;  /* 0x00000001ff077424 */ /* 0x000fc600078e00ff */
[----:B------:R-:W-:Y:S02]  /*0210*/  LOP3.LUT R4, R4, 0xfffffffc, RZ, 0xc0, !PT ;  /* 0xfffffffc04047812 */ /* 0x000fe400078ec0ff */
[----:B------:R-:W-:Y:S02]  /*0220*/  LOP3.LUT R5, R5, 0x3, RZ, 0xc0, !PT ;  /* 0x0000000305057812 */ /* 0x000fe400078ec0ff */
[----:B0-----:R-:W-:-:S04]  /*0230*/  IADD3 R4, P0, PT, R4, UR4, RZ ;  /* 0x0000000404047c10 */ /* 0x001fc8000ff1e0ff */
[----:B------:R-:W-:-:S05]  /*0240*/  IADD3.X R5, PT, PT, R5, UR5, RZ, P0, !PT ;  /* 0x0000000505057c10 */ /* 0x000fca00087fe4ff */
[----:B------:R-:W2:Y:S02]  /*0250*/  ATOMG.E.EXCH.STRONG.GPU PT, R4, desc[UR6][R4.64], R7 ;  /* 0x80000007040479a8 */ /* 0x000ea4000c1ef106 */
[----:B--2---:R-:W-:-:S13]  /*0260*/  ISETP.NE.AND P0, PT, R4, RZ, PT ;  /* 0x000000ff0400720c */ /* 0x004fda0003f05270 */
[----:B------:R-:W-:Y:S05]  /*0270*/  @P0 BRA `(.L_x_6) ;  /* 0x0000000800440947 */ /* 0x000fea0003800000 */
[----:B------:R-:W0:Y:S01]  /*0280*/  LDC.64 R4, c[0x0][0x388] ;  /* 0x0000e200ff047b82 */ /* 0x000e220000000a00 */
[----:B------:R-:W-:Y:S01]  /*0290*/  UMOV UR4, URZ ;  /* 0x000000ff00047c82 */ /* 0x000fe20008000000 */
[----:B0-----:R-:W-:-:S04]  /*02a0*/  IMAD.WIDE.U32 R2, R2, 0xc, R4 ;  /* 0x0000000c02027825 */ /* 0x001fc800078e0004 */
[----:B------:R-:W-:-:S05]  /*02b0*/  VIADD R3, R3, UR4 ;  /* 0x0000000403037c36 */ /* 0x000fca0008000000 */
[----:B------:R0:W5:Y:S04]  /*02c0*/  LDG.E R7, desc[UR6][R2.64] ;  /* 0x0000000602077981 */ /* 0x000168000c1e1900 */
[----:B------:R0:W5:Y:S04]  /*02d0*/  LDG.E R6, desc[UR6][R2.64+0x4] ;  /* 0x0000040602067981 */ /* 0x000168000c1e1900 */
[----:B------:R0:W5:Y:S01]  /*02e0*/  LDG.E R5, desc[UR6][R2.64+0x8] ;  /* 0x0000080602057981 */ /* 0x000162000c1e1900 */
[----:B------:R-:W-:Y:S01]  /*02f0*/  MOV R4, 0x400 ;  /* 0x0000040000047802 */ /* 0x000fe20000000f00 */
[----:B------:R-:W-:Y:S01]  /*0300*/  BSSY B0, `(.L_x_7) ;  /* 0x000000e000007945 */ /* 0x000fe20003800000 */
[----:B------:R-:W1:Y:S02]  /*0310*/  S2R R13, SR_CgaCtaId ;  /* 0x00000000000d7919 */ /* 0x000e640000008800 */
[----:B-1----:R-:W-:-:S05]  /*0320*/  LEA R10, R13, R4, 0x18 ;  /* 0x000000040d0a7211 */ /* 0x002fca00078ec0ff */
[----:B------:R0:W1:Y:S02]  /*0330*/  LDS R8, [R10] ;  /* 0x000000000a087984 */ /* 0x0000640000000800 */
.L_x_8:
[----:B-1---5:R-:W-:Y:S01]  /*0340*/  IADD3 R9, PT, PT, R5, R8, RZ ;  /* 0x0000000805097210 */ /* 0x022fe20007ffe0ff */
[----:B------:R-:W-:Y:S05]  /*0350*/  YIELD ;  /* 0x0000000000007946 */ /* 0x000fea0003800000 */
[----:B0-----:R-:W-:-:S05]  /*0360*/  IMAD.HI R2, R9, 0x44b82f99, RZ ;  /* 0x44b82f9909027827 */ /* 0x001fca00078e02ff */
[----:B------:R-:W-:-:S04]  /*0370*/  SHF.R.U32.HI R3, RZ, 0x1f, R2 ;  /* 0x0000001fff037819 */ /* 0x000fc80000011602 */
[----:B------:R-:W-:-:S05]  /*0380*/  LEA.HI.SX32 R2, R2, R3, 0x4 ;  /* 0x0000000302027211 */ /* 0x000fca00078f22ff */
[----:B------:R-:W-:-:S06]  /*0390*/  IMAD R9, R2, -0x3b9aca07, R9 ;  /* 0xc46535f902097824 */ /* 0x000fcc00078e0209 */
[----:B------:R-:W0:Y:S02]  /*03a0*/  ATOMS.CAS R9, [R10], R8, R9 ;  /* 0x000000080a09738d */ /* 0x000e240000000009 */
[----:B0-----:R-:W-:Y:S01]  /*03b0*/  ISETP.NE.AND P0, PT, R9, R8, PT ;  /* 0x000000080900720c */ /* 0x001fe20003f05270 */
[----:B------:R-:W-:-:S12]  /*03c0*/  IMAD.MOV.U32 R8, RZ, RZ, R9 ;  /* 0x000000ffff087224 */ /* 0x000fd800078e0009 */
[----:B------:R-:W-:Y:S05]  /*03d0*/  @P0 BRA `(.L_x_8) ;  /* 0xfffffffc00d80947 */ /* 0x000fea000383ffff */
[----:B------:R-:W-:Y:S05]  /*03e0*/  BSYNC B0 ;  /* 0x0000000000007941 */ /* 0x000fea0003800000 */
.L_x_7:
[----:B------:R-:W0:Y:S02]  /*03f0*/  LDC.64 R10, c[0x0][0x398] ;  /* 0x0000e600ff0a7b82 */ /* 0x000e240000000a00 */
[----:B0-----:R-:W-:-:S05]  /*0400*/  IMAD.WIDE R2, R7, 0x4, R10 ;  /* 0x0000000407027825 */ /* 0x001fca00078e020a */
[----:B------:R-:W2:Y:S01]  /*0410*/  LDG.E R8, desc[UR6][R2.64] ;  /* 0x0000000602087981 */ /* 0x000ea2000c1e1900 */
[----:B------:R-:W-:Y:S01]  /*0420*/  VIADD R4, R4, 0x4 ;  /* 0x0000000404047836 */ /* 0x000fe20000000000 */
[----:B------:R-:W-:Y:S01]  /*0430*/  BSSY.RECONVERGENT B0, `(.L_x_9) ;  /* 0x0000013000007945 */ /* 0x000fe20003800200 */
[----:B------:R-:W-:Y:S01]  /*0440*/  IMAD.MOV.U32 R5, RZ, RZ, 0x401 ;  /* 0x00000401ff057424 */ /* 0x000fe200078e00ff */
[----:B------:R-:W-:Y:S02]  /*0450*/  MOV R9, R7 ;  /* 0x0000000700097202 */ /* 0x000fe40000000f00 */
[----:B------:R-:W-:-:S05]  /*0460*/  LEA R4, R13, R4, 0x18 ;  /* 0x000000040d047211 */ /* 0x000fca00078ec0ff */
[----:B------:R0:W-:Y:S01]  /*0470*/  ATOMS.INC RZ, [R4], R5 ;  /* 0x0000000504ff738c */ /* 0x0001e20001800000 */
[----:B--2---:R-:W-:-:S13]  /*0480*/  ISETP.NE.AND P0, PT, R7, R8, PT ;  /* 0x000000080700720c */ /* 0x004fda0003f05270 */
[----:B0-----:R-:W-:Y:S05]  /*0490*/  @!P0 BRA `(.L_x_10) ;  /* 0x0000000000308947 */ /* 0x001fea0003800000 */
[----:B------:R-:W-:Y:S01]  /*04a0*/  BSSY.RECONVERGENT B1, `(.L_x_10) ;  /* 0x000000b000017945 */ /* 0x000fe20003800200 */
[----:B------:R-:W-:Y:S02]  /*04b0*/  IMAD.MOV.U32 R13, RZ, RZ, R8 ;  /* 0x000000ffff0d7224 */ /* 0x000fe400078e0008 */
[----:B------:R-:W-:Y:S02]  /*04c0*/  IMAD.MOV.U32 R4, RZ, RZ, R2 ;  /* 0x000000ffff047224 */ /* 0x000fe400078e0002 */
[----:B------:R-:W-:-:S07]  /*04d0*/  IMAD.MOV.U32 R5, RZ, RZ, R3 ;  /* 0x000000ffff057224 */ /* 0x000fce00078e0003 */
.L_x_11:
[----:B------:R-:W-:-:S06]  /*04e0*/  IMAD.WIDE.U32 R8, R13, 0x4, R10 ;  /* 0x000000040d087825 */ /* 0x000fcc00078e000a */
[----:B------:R-:W2:Y:S04]  /*04f0*/  LDG.E R9, desc[UR6][R8.64] ;  /* 0x0000000608097981 */ /* 0x000ea8000c1e1900 */
[----:B--2---:R0:W-:Y:S02]  /*0500*/  STG.E desc[UR6][R4.64], R9 ;  /* 0x0000000904007986 */ /* 0x0041e4000c101906 */
[----:B0-----:R-:W-:-:S05]  /*0510*/  IMAD.WIDE R4, R9, 0x4, R10 ;  /* 0x0000000409047825 */ /* 0x001fca00078e020a */
[----:B------:R-:W2:Y:S02]  /*0520*/  LDG.E R13, desc[UR6][R4.64] ;  /* 0x00000006040d7981 */ /* 0x000ea4000c1e1900 */
[----:B--2---:R-:W-:-:S13]  /*0530*/  ISETP.NE.AND P0, PT, R9, R13, PT ;  /* 0x0000000d0900720c */ /* 0x004fda0003f05270 */
[----:B------:R-:W-:Y:S05]  /*0540*/  @P0 BRA `(.L_x_11) ;  /* 0xfffffffc00e40947 */ /* 0x000fea000383ffff */
[----:B------:R-:W-:Y:S05]  /*0550*/  BSYNC.RECONVERGENT B1 ;  /* 0x0000000000017941 */ /* 0x000fea0003800200 */
.L_x_10:
[----:B------:R-:W-:Y:S05]  /*0560*/  BSYNC.RECONVERGENT B0 ;  /* 0x0000000000007941 */ /* 0x000fea0003800200 */
.L_x_9:
[----:B------:R-:W-:-:S05]  /*0570*/  IMAD.WIDE R4, R6, 0x4, R10 ;  /* 0x0000000406047825 */ /* 0x000fca00078e020a */
[----:B------:R-:W2:Y:S01]  /*0580*/  LDG.E R13, desc[UR6][R4.64] ;  /* 0x00000006040d7981 */ /* 0x000ea2000c1e1900 */
[----:B------:R-:W-:Y:S01]  /*0590*/  BSSY.RECONVERGENT B0, `(.L_x_12) ;  /* 0x0000010000007945 */ /* 0x000fe20003800200 */
[----:B------:R-:W-:Y:S02]  /*05a0*/  MOV R8, R6 ;  /* 0x0000000600087202 */ /* 0x000fe40000000f00 */
[----:B--2---:R-:W-:-:S13]  /*05b0*/  ISETP.NE.AND P0, PT, R6, R13, PT ;  /* 0x0000000d0600720c */ /* 0x004fda0003f05270 */
[----:B------:R-:W-:Y:S05]  /*05c0*/  @!P0 BRA `(.L_x_13) ;  /* 0x0000000000308947 */ /* 0x000fea0003800000 */
[----:B------:R-:W-:Y:S01]  /*05d0*/  BSSY.RECONVERGENT B1, `(.L_x_13) ;  /* 0x000000b000017945 */ /* 0x000fe20003800200 */
[----:B------:R-:W-:Y:S02]  /*05e0*/  IMAD.MOV.U32 R17, RZ, RZ, R13 ;  /* 0x000000ffff117224 */ /* 0x000fe400078e000d */
[----:B------:R-:W-:Y:S02]  /*05f0*/  IMAD.MOV.U32 R12, RZ, RZ, R4 ;  /* 0x000000ffff0c7224 */ /* 0x000fe400078e0004 */
[----:B------:R-:W-:-:S07]  /*0600*/  IMAD.MOV.U32 R13, RZ, RZ, R5 ;  /* 0x000000ffff0d7224 */ /* 0x000fce00078e0005 */
.L_x_14:
        /* <DEDUP_REMOVED lines=8> */
.L_x_13:
[----:B------:R-:W-:Y:S05]  /*0690*/  BSYNC.RECONVERGENT B0 ;  /* 0x0000000000007941 */ /* 0x000fea0003800200 */
.L_x_12:
[----:B------:R-:W-:-:S13]  /*06a0*/  ISETP.NE.AND P0, PT, R8, R9, PT ;  /* 0x000000090800720c */ /* 0x000fda0003f05270 */
[----:B------:R-:W-:Y:S05]  /*06b0*/  @!P0 BRA `(.L_x_6) ;  /* 0x0000000400348947 */ /* 0x000fea0003800000 */
.L_x_26:
[----:B------:R-:W0:Y:S02]  /*06c0*/  LDC.64 R12, c[0x0][0x3b8] ;  /* 0x0000ee00ff0c7b82 */ /* 0x000e240000000a00 */
[----:B0-----:R-:W-:-:S04]  /*06d0*/  IMAD.WIDE.U32 R10, R8, 0x4, R12 ;  /* 0x00000004080a7825 */ /* 0x001fc800078e000c */
[----:B------:R-:W-:Y:S02]  /*06e0*/  IMAD.WIDE.U32 R12, R9, 0x4, R12 ;  /* 0x00000004090c7825 */ /* 0x000fe400078e000c */
[----:B------:R-:W2:Y:S04]  /*06f0*/  LDG.E R11, desc[UR6][R10.64] ;  /* 0x000000060a0b7981 */ /* 0x000ea8000c1e1900 */
[----:B------:R-:W2:Y:S01]  /*0700*/  LDG.E R14, desc[UR6][R12.64] ;  /* 0x000000060c0e7981 */ /* 0x000ea2000c1e1900 */
[----:B------:R-:W-:Y:S05]  /*0710*/  YIELD ;  /* 0x0000000000007946 */ /* 0x000fea0003800000 */
[----:B--2---:R-:W-:-:S13]  /*0720*/  ISETP.GT.U32.AND P0, PT, R14, R11, PT ;  /* 0x0000000b0e00720c */ /* 0x004fda0003f04070 */
[----:B------:R-:W-:Y:S05]  /*0730*/  @!P0 BRA `(.L_x_15) ;  /* 0x0000000000208947 */ /* 0x000fea0003800000 */
[----:B------:R-:W0:Y:S02]  /*0740*/  LDCU.64 UR4, c[0x0][0x398] ;  /* 0x00007300ff0477ac */ /* 0x000e240008000a00 */
[----:B0-----:R-:W-:Y:S01]  /*0750*/  MOV R10, UR4 ;  /* 0x00000004000a7c02 */ /* 0x001fe20008000f00 */
[----:B------:R-:W-:-:S04]  /*0760*/  IMAD.U32 R11, RZ, RZ, UR5 ;  /* 0x00000005ff0b7e24 */ /* 0x000fc8000f8e00ff */
[----:B------:R-:W-:-:S06]  /*0770*/  IMAD.WIDE.U32 R12, R8, 0x4, R10 ;  /* 0x00000004080c7825 */ /* 0x000fcc00078e000a */
[----:B------:R-:W2:Y:S02]  /*0780*/  ATOMG.E.CAS.STRONG.GPU PT, R13, [R12], R8, R9 ;  /* 0x000000080c0d73a9 */ /* 0x000ea400001ee109 */
[----:B--2---:R-:W-:-:S13]  /*0790*/  ISETP.NE.AND P0, PT, R13, R8, PT ;  /* 0x000000080d00720c */ /* 0x004fda0003f05270 */
[----:B------:R-:W-:Y:S05]  /*07a0*/  @!P0 BRA `(.L_x_6) ;  /* 0x0000000000f88947 */ /* 0x000fea0003800000 */
[----:B------:R-:W-:Y:S05]  /*07b0*/  BRA `(.L_x_16) ;  /* 0x00000000004c7947 */ /* 0x000fea0003800000 */
.L_x_15:
[----:B------:R-:W-:-:S13]  /*07c0*/  ISETP.GE.U32.AND P0, PT, R14, R11, PT ;  /* 0x0000000b0e00720c */ /* 0x000fda0003f06070 */
[----:B------:R-:W-:Y:S05]  /*07d0*/  @P0 BRA `(.L_x_17) ;  /* 0x0000000000280947 */ /* 0x000fea0003800000 */
[----:B------:R-:W0:Y:S01]  /*07e0*/  LDCU.64 UR4, c[0x0][0x398] ;  /* 0x00007300ff0477ac */ /* 0x000e220008000a00 */
[----:B------:R-:W-:Y:S01]  /*07f0*/  MOV R15, R8 ;  /* 0x00000008000f7202 */ /* 0x000fe20000000f00 */
[----:B------:R-:W-:Y:S02]  /*0800*/  IMAD.MOV.U32 R14, RZ, RZ, R9 ;  /* 0x000000ffff0e7224 */ /* 0x000fe400078e0009 */
[----:B0-----:R-:W-:Y:S02]  /*0810*/  IMAD.U32 R10, RZ, RZ, UR4 ;  /* 0x00000004ff0a7e24 */ /* 0x001fe4000f8e00ff */
[----:B------:R-:W-:Y:S02]  /*0820*/  IMAD.U32 R11, RZ, RZ, UR5 ;  /* 0x00000005ff0b7e24 */ /* 0x000fe4000f8e00ff */
[----:B------:R-:W-:-:S06]  /*0830*/  IMAD.WIDE.U32 R12, R9, 0x4, R10 ;  /* 0x00000004090c7825 */ /* 0x000fcc00078e000a */
[----:B------:R-:W2:Y:S02]  /*0840*/  ATOMG.E.CAS.STRONG.GPU PT, R12, [R12], R14, R15 ;  /* 0x0000000e0c0c73a9 */ /* 0x000ea400001ee10f */
[----:B--2---:R-:W-:-:S13]  /*0850*/  ISETP.NE.AND P0, PT, R12, R9, PT ;  /* 0x000000090c00720c */ /* 0x004fda0003f05270 */
[----:B------:R-:W-:Y:S05]  /*0860*/  @!P0 BRA `(.L_x_6) ;  /* 0x0000000000c88947 */ /* 0x000fea0003800000 */
[----:B------:R-:W-:Y:S05]  /*0870*/  BRA `(.L_x_16) ;  /* 0x00000000001c7947 */ /* 0x000fea0003800000 */
.L_x_17:
[----:B------:R-:W0:Y:S02]  /*0880*/  LDCU.64 UR4, c[0x0][0x398] ;  /* 0x00007300ff0477ac */ /* 0x000e240008000a00 */
[----:B0-----:R-:W-:Y:S01]  /*0890*/  MOV R11, UR5 ;  /* 0x00000005000b7c02 */ /* 0x001fe20008000f00 */
[----:B------:R-:W-:-:S04]  /*08a0*/  IMAD.U32 R10, RZ, RZ, UR4 ;  /* 0x00000004ff0a7e24 */ /* 0x000fc8000f8e00ff */
[----:B------:R-:W-:-:S06]  /*08b0*/  IMAD.WIDE.U32 R14, R8, 0x4, R10 ;  /* 0x00000004080e7825 */ /* 0x000fcc00078e000a */
[----:B------:R-:W2:Y:S02]  /*08c0*/  ATOMG.E.CAS.STRONG.GPU PT, R15, [R14], R8, R9 ;  /* 0x000000080e0f73a9 */ /* 0x000ea400001ee109 */
[----:B--2---:R-:W-:-:S13]  /*08d0*/  ISETP.NE.AND P0, PT, R15, R8, PT ;  /* 0x000000080f00720c */ /* 0x004fda0003f05270 */
[----:B------:R-:W-:Y:S05]  /*08e0*/  @!P0 BRA `(.L_x_18) ;  /* 0x0000000000a08947 */ /* 0x000fea0003800000 */
.L_x_16:
[----:B------:R-:W2:Y:S01]  /*08f0*/  LDG.E R8, desc[UR6][R2.64] ;  /* 0x0000000602087981 */ /* 0x000ea2000c1e1900 */
[----:B------:R-:W-:Y:S01]  /*0900*/  BSSY.RECONVERGENT B0, `(.L_x_19) ;  /* 0x0000011000007945 */ /* 0x000fe20003800200 */
[----:B------:R-:W-:Y:S01]  /*0910*/  IMAD.MOV.U32 R9, RZ, RZ, R7 ;  /* 0x000000ffff097224 */ /* 0x000fe200078e0007 */
[----:B--2---:R-:W-:-:S13]  /*0920*/  ISETP.NE.AND P0, PT, R7, R8, PT ;  /* 0x000000080700720c */ /* 0x004fda0003f05270 */
[----:B------:R-:W-:Y:S05]  /*0930*/  @!P0 BRA `(.L_x_20) ;  /* 0x0000000000348947 */ /* 0x000fea0003800000 */
[----:B------:R-:W-:Y:S01]  /*0940*/  BSSY.RECONVERGENT B1, `(.L_x_21) ;  /* 0x000000b000017945 */ /* 0x000fe20003800200 */
[----:B------:R-:W-:Y:S01]  /*0950*/  IMAD.MOV.U32 R15, RZ, RZ, R8 ;  /* 0x000000ffff0f7224 */ /* 0x000fe200078e0008 */
[----:B------:R-:W-:Y:S01]  /*0960*/  MOV R8, R2 ;  /* 0x0000000200087202 */ /* 0x000fe20000000f00 */
[----:B------:R-:W-:-:S07]  /*0970*/  IMAD.MOV.U32 R9, RZ, RZ, R3 ;  /* 0x000000ffff097224 */ /* 0x000fce00078e0003 */
.L_x_22:
        /* <DEDUP_REMOVED lines=8> */
.L_x_21:
[----:B------:R-:W-:-:S07]  /*0a00*/  IMAD.MOV.U32 R9, RZ, RZ, R13 ;  /* 0x000000ffff097224 */ /* 0x000fce00078e000d */
.L_x_20:
[----:B------:R-:W-:Y:S05]  /*0a10*/  BSYNC.RECONVERGENT B0 ;  /* 0x0000000000007941 */ /* 0x000fea0003800200 */
.L_x_19:
[----:B------:R-:W2:Y:S01]  /*0a20*/  LDG.E R13, desc[UR6][R4.64] ;  /* 0x00000006040d7981 */ /* 0x000ea2000c1e1900 */
[----:B------:R-:W-:Y:S01]  /*0a30*/  BSSY.RECONVERGENT B0, `(.L_x_23) ;  /* 0x0000010000007945 */ /* 0x000fe20003800200 */
[----:B------:R-:W-:Y:S02]  /*0a40*/  MOV R8, R6 ;  /* 0x0000000600087202 */ /* 0x000fe40000000f00 */
[----:B--2---:R-:W-:-:S13]  /*0a50*/  ISETP.NE.AND P0, PT, R6, R13, PT ;  /* 0x0000000d0600720c */ /* 0x004fda0003f05270 */
[----:B------:R-:W-:Y:S05]  /*0a60*/  @!P0 BRA `(.L_x_24) ;  /* 0x0000000000308947 */ /* 0x000fea0003800000 */
[----:B------:R-:W-:Y:S01]  /*0a70*/  BSSY.RECONVERGENT B1, `(.L_x_24) ;  /* 0x000000b000017945 */ /* 0x000fe20003800200 */
[----:B------:R-:W-:Y:S01]  /*0a80*/  IMAD.MOV.U32 R17, RZ, RZ, R13 ;  /* 0x000000ffff117224 */ /* 0x000fe200078e000d */
[----:B------:R-:W-:Y:S01]  /*0a90*/  MOV R13, R5 ;  /* 0x00000005000d7202 */ /* 0x000fe20000000f00 */
[----:B------:R-:W-:-:S07]  /*0aa0*/  IMAD.MOV.U32 R12, RZ, RZ, R4 ;  /* 0x000000ffff0c7224 */ /* 0x000fce00078e0004 */
.L_x_25:
        /* <DEDUP_REMOVED lines=8> */
.L_x_24:
[----:B------:R-:W-:Y:S05]  /*0b30*/  BSYNC.RECONVERGENT B0 ;  /* 0x0000000000007941 */ /* 0x000fea0003800200 */
.L_x_23:
[----:B------:R-:W-:-:S13]  /*0b40*/  ISETP.NE.AND P0, PT, R8, R9, PT ;  /* 0x000000090800720c */ /* 0x000fda0003f05270 */
[----:B------:R-:W-:Y:S05]  /*0b50*/  @!P0 BRA `(.L_x_6) ;  /* 0x00000000000c8947 */ /* 0x000fea0003800000 */
[----:B------:R-:W-:Y:S05]  /*0b60*/  BRA `(.L_x_26) ;  /* 0xfffffff800d47947 */ /* 0x000fea000383ffff */
.L_x_18:
[----:B------:R-:W-:-:S05]  /*0b70*/  IMAD.MOV.U32 R3, RZ, RZ, 0x1 ;  /* 0x00000001ff037424 */ /* 0x000fca00078e00ff */
[----:B------:R2:W-:Y:S02]  /*0b80*/  REDG.E.ADD.STRONG.GPU desc[UR6][R12.64], R3 ;  /* 0x000000030c00798e */ /* 0x0005e4000c12e106 */
.L_x_6:
[----:B------:R-:W-:Y:S01]  /*0b90*/  ISETP.NE.AND P0, PT, R0, RZ, PT ;  /* 0x000000ff0000720c */ /* 0x000fe20003f05270 */
[----:B------:R-:W-:Y:S05]  /*0ba0*/  WARPSYNC.ALL ;  /* 0x0000000000007948 */ /* 0x000fea0003800000 */
[----:B------:R-:W-:Y:S07]  /*0bb0*/  BAR.SYNC.DEFER_BLOCKING 0x0 ;  /* 0x0000000000007b1d */ /* 0x000fee0000010000 */
[----:B------:R-:W-:Y:S05]  /*0bc0*/  @P0 BRA `(.L_x_27) ;  /* 0x0000000000440947 */ /* 0x000fea0003800000 */
[----:B012---:R-:W0:Y:S02]  /*0bd0*/  LDC.64 R2, c[0x0][0x390] ;  /* 0x0000e400ff027b82 */ /* 0x007e240000000a00 */
[----:B0-----:R0:W5:Y:S06]  /*0be0*/  LDG.E R6, desc[UR6][R2.64] ;  /* 0x0000000602067981 */ /* 0x00116c000c1e1900 */
[----:B------:R-:W1:Y:S01]  /*0bf0*/  S2UR UR5, SR_CgaCtaId ;  /* 0x00000000000579c3 */ /* 0x000e620000008800 */
[----:B------:R-:W-:Y:S02]  /*0c00*/  UMOV UR4, 0x400 ;  /* 0x0000040000047882 */ /* 0x000fe40000000000 */
[----:B-1----:R-:W-:-:S09]  /*0c10*/  ULEA UR4, UR5, UR4, 0x18 ;  /* 0x0000000405047291 */ /* 0x002fd2000f8ec0ff */
[----:B0-----:R-:W1:Y:S03]  /*0c20*/  LDS R5, [UR4] ;  /* 0x00000004ff057984 */ /* 0x001e660008000800 */
.L_x_28:
[----:B-1---5:R-:W-:Y:S01]  /*0c30*/  IMAD.IADD R7, R5, 0x1, R6 ;  /* 0x0000000105077824 */ /* 0x022fe200078e0206 */
[----:B------:R-:W-:Y:S05]  /*0c40*/  YIELD ;  /* 0x0000000000007946 */ /* 0x000fea0003800000 */
[----:B------:R-:W-:-:S05]  /*0c50*/  IMAD.HI R0, R7, 0x44b82f99, RZ ;  /* 0x44b82f9907007827 */ /* 0x000fca00078e02ff */
[----:B------:R-:W-:-:S04]  /*0c60*/  SHF.R.U32.HI R9, RZ, 0x1f, R0 ;  /* 0x0000001fff097819 */ /* 0x000fc80000011600 */
[----:B------:R-:W-:-:S05]  /*0c70*/  LEA.HI.SX32 R0, R0, R9, 0x4 ;  /* 0x0000000900007211 */ /* 0x000fca00078f22ff */
[----:B------:R-:W-:-:S06]  /*0c80*/  IMAD R7, R0, -0x3b9aca07, R7 ;  /* 0xc46535f900077824 */ /* 0x000fcc00078e0207 */
[----:B------:R-:W2:Y:S02]  /*0c90*/  ATOMG.E.CAS.STRONG.GPU PT, R7, [R2], R6, R7 ;  /* 0x00000006020773a9 */ /* 0x000ea400001ee107 */
[----:B--2---:R-:W-:-:S13]  /*0ca0*/  ISETP.NE.AND P0, PT, R7, R6, PT ;  /* 0x000000060700720c */ /* 0x004fda0003f05270 */
[----:B------:R-:W-:Y:S05]  /*0cb0*/  @!P0 EXIT ;  /* 0x000000000000894d */ /* 0x000fea0003800000 */
[----:B------:R-:W-:Y:S01]  /*0cc0*/  MOV R6, R7 ;  /* 0x0000000700067202 */ /* 0x000fe20000000f00 */
[----:B------:R-:W-:Y:S06]  /*0cd0*/  BRA `(.L_x_28) ;  /* 0xfffffffc00d47947 */ /* 0x000fec000383ffff */
.L_x_27:
[----:B------:R-:W-:-:S13]  /*0ce0*/  ISETP.NE.AND P0, PT, R0, 0x3ff, PT ;  /* 0x000003ff0000780c */ /* 0x000fda0003f05270 */
[----:B------:R-:W-:Y:S05]  /*0cf0*/  @P0 EXIT ;  /* 0x000000000000094d */ /* 0x000fea0003800000 */
[----:B------:R-:W3:Y:S01]  /*0d00*/  S2UR UR5, SR_CgaCtaId ;  /* 0x00000000000579c3 */ /* 0x000ee20000008800 */
[----:B------:R-:W-:-:S07]  /*0d10*/  UMOV UR4, 0x400 ;  /* 0x0000040000047882 */ /* 0x000fce0000000000 */
[----:B012---:R-:W0:Y:S01]  /*0d20*/  LDC.64 R2, c[0x0][0x3b0] ;  /* 0x0000ec00ff027b82 */ /* 0x007e220000000a00 */
[----:B---3--:R-:W-:-:S09]  /*0d30*/  ULEA UR4, UR5, UR4, 0x18 ;  /* 0x0000000405047291 */ /* 0x008fd2000f8ec0ff */
[----:B------:R-:W1:Y:S02]  /*0d40*/  LDS R0, [UR4+0x4] ;  /* 0x00000404ff007984 */ /* 0x000e640008000800 */
[----:B-1----:R-:W-:-:S05]  /*0d50*/  IMAD.MOV R5, RZ, RZ, -R0 ;  /* 0x000000ffff057224 */ /* 0x002fca00078e0a00 */
[----:B0-----:R-:W-:Y:S01]  /*0d60*/  REDG.E.ADD.STRONG.GPU desc[UR6][R2.64], R5 ;  /* 0x000000050200798e */ /* 0x001fe2000c12e106 */
[----:B------:R-:W-:Y:S05]  /*0d70*/  EXIT ;  /* 0x000000000000794d */ /* 0x000fea0003800000 */
.L_x_29:
        /* <DEDUP_REMOVED lines=16> */
.L_x_41:


//--------------------- .text._Z26find_min_edge_of_componentjjP4EdgePjPy --------------------------
	.section	.text._Z26find_min_edge_of_componentjjP4EdgePjPy,"ax",@progbits
	.align	128
        .global         _Z26find_min_edge_of_componentjjP4EdgePjPy
        .type           _Z26find_min_edge_of_componentjjP4EdgePjPy,@function
        .size           _Z26find_min_edge_of_componentjjP4EdgePjPy,(.L_x_42 - _Z26find_min_edge_of_componentjjP4EdgePjPy)
        .other          _Z26find_min_edge_of_componentjjP4EdgePjPy,@"STO_CUDA_ENTRY STV_DEFAULT"
_Z26find_min_edge_of_componentjjP4EdgePjPy:
.text._Z26find_min_edge_of_componentjjP4EdgePjPy:
[----:B------:R-:W-:Y:S01]  /*0000*/  LDC R1, c[0x0][0x37c] ;  /* 0x0000df00ff017b82 */ /* 0x000fe20000000800 */
[----:B------:R-:W0:Y:S07]  /*0010*/  S2R R3, SR_TID.X ;  /* 0x0000000000037919 */ /* 0x000e2e0000002100 */
[----:B------:R-:W0:Y:S01]  /*0020*/  S2UR UR4, SR_CTAID.X ;  /* 0x00000000000479c3 */ /* 0x000e220000002500 */
[----:B------:R-:W1:Y:S07]  /*0030*/  LDCU UR5, c[0x0][0x384] ;  /* 0x00007080ff0577ac */ /* 0x000e6e0008000800 */
[----:B------:R-:W0:Y:S02]  /*0040*/  LDC R2, c[0x0][0x360] ;  /* 0x0000d800ff027b82 */ /* 0x000e240000000800 */
[----:B0-----:R-:W-:-:S05]  /*0050*/  IMAD R2, R2, UR4, R3 ;  /* 0x0000000402027c24 */ /* 0x001fca000f8e0203 */
[----:B-1----:R-:W-:-:S13]  /*0060*/  ISETP.GE.U32.AND P0, PT, R2, UR5, PT ;  /* 0x0000000502007c0c */ /* 0x002fda000bf06070 */
[----:B------:R-:W-:Y:S05]  /*0070*/  @P0 EXIT ;  /* 0x000000000000094d */ /* 0x000fea0003800000 */
[----:B------:R-:W0:Y:S01]  /*0080*/  LDC.64 R6, c[0x0][0x388] ;  /* 0x0000e200ff067b82 */ /* 0x000e220000000a00 */
[----:B------:R-:W1:Y:S07]  /*0090*/  LDCU.64 UR4, c[0x0][0x358] ;  /* 0x00006b00ff0477ac */ /* 0x000e6e0008000a00 */
[----:B------:R-:W2:Y:S01]  /*00a0*/  LDC.64 R4, c[0x0][0x390] ;  /* 0x0000e400ff047b82 */ /* 0x000ea20000000a00 */
[----:B0-----:R-:W-:-:S05]  /*00b0*/  IMAD.WIDE.U32 R6, R2, 0xc, R6 ;  /* 0x0000000c02067825 */ /* 0x001fca00078e0006 */
[----:B-1----:R-:W2:Y:S04]  /*00c0*/  LDG.E R11, desc[UR4][R6.64] ;  /* 0x00000004060b7981 */ /* 0x002ea8000c1e1900 */
[----:B------:R0:W5:Y:S04]  /*00d0*/  LDG.E R13, desc[UR4][R6.64+0x4] ;  /* 0x00000404060d7981 */ /* 0x000168000c1e1900 */
[----:B------:R0:W5:Y:S01]  /*00e0*/  LDG.E R3, desc[UR4][R6.64+0x8] ;  /* 0x0000080406037981 */ /* 0x000162000c1e1900 */
[----:B--2---:R-:W-:-:S05]  /*00f0*/  IMAD.WIDE R8, R11, 0x4, R4 ;  /* 0x000000040b087825 */ /* 0x004fca00078e0204 */
[----:B------:R-:W2:Y:S01]  /*0100*/  LDG.E R0, desc[UR4][R8.64] ;  /* 0x0000000408007981 */ /* 0x000ea2000c1e1900 */
[----:B------:R-:W-:Y:S01]  /*0110*/  BSSY.RECONVERGENT B0, `(.L_x_30) ;  /* 0x000000c000007945 */ /* 0x000fe20003800200 */
[----:B--2---:R-:W-:-:S13]  /*0120*/  ISETP.NE.AND P0, PT, R11, R0, PT ;  /* 0x000000000b00720c */ /* 0x004fda0003f05270 */
[----:B0-----:R-:W-:Y:S05]  /*0130*/  @!P0 BRA `(.L_x_31) ;  /* 0x0000000000248947 */ /* 0x001fea0003800000 */
[----:B------:R-:W-:Y:S01]  /*0140*/  BSSY.RECONVERGENT B1, `(.L_x_31) ;  /* 0x0000008000017945 */ /* 0x000fe20003800200 */
.L_x_32:
        /* <DEDUP_REMOVED lines=8> */
.L_x_31:
[----:B------:R-:W-:Y:S05]  /*01d0*/  BSYNC.RECONVERGENT B0 ;  /* 0x0000000000007941 */ /* 0x000fea0003800200 */
.L_x_30:
[----:B-----5:R-:W-:-:S05]  /*01e0*/  IMAD.WIDE R6, R13, 0x4, R4 ;  /* 0x000000040d067825 */ /* 0x020fca00078e0204 */
[----:B------:R-:W2:Y:S01]  /*01f0*/  LDG.E R0, desc[UR4][R6.64] ;  /* 0x0000000406007981 */ /* 0x000ea2000c1e1900 */
[----:B------:R-:W-:Y:S01]  /*0200*/  BSSY.RECONVERGENT B0, `(.L_x_33) ;  /* 0x000000c000007945 */ /* 0x000fe20003800200 */
[----:B--2---:R-:W-:-:S13]  /*0210*/  ISETP.NE.AND P0, PT, R13, R0, PT ;  /* 0x000000000d00720c */ /* 0x004fda0003f05270 */
[----:B------:R-:W-:Y:S05]  /*0220*/  @!P0 BRA `(.L_x_34) ;  /* 0x0000000000248947 */ /* 0x000fea0003800000 */
[----:B------:R-:W-:Y:S01]  /*0230*/  BSSY.RECONVERGENT B1, `(.L_x_34) ;  /* 0x0000008000017945 */ /* 0x000fe20003800200 */
.L_x_35:
        /* <DEDUP_REMOVED lines=8> */
.L_x_34:
[----:B------:R-:W-:Y:S05]  /*02c0*/  BSYNC.RECONVERGENT B0 ;  /* 0x0000000000007941 */ /* 0x000fea0003800200 */
.L_x_33:
[----:B------:R-:W-:-:S13]  /*02d0*/  ISETP.NE.AND P0, PT, R11, R13, PT ;  /* 0x0000000d0b00720c */ /* 0x000fda0003f05270 */
[----:B------:R-:W-:Y:S05]  /*02e0*/  @!P0 EXIT ;  /* 0x000000000000894d */ /* 0x000fea0003800000 */
[----:B------:R-:W0:Y:S02]  /*02f0*/  LDC.64 R6, c[0x0][0x398] ;  /* 0x0000e600ff067b82 */ /* 0x000e240000000a00 */
[----:B0-----:R-:W-:-:S05]  /*0300*/  IMAD.WIDE.U32 R8, R11, 0x8, R6 ;  /* 0x000000080b087825 */ /* 0x001fca00078e0006 */
[----:B------:R-:W2:Y:S01]  /*0310*/  LDG.E.64 R4, desc[UR4][R8.64] ;  /* 0x0000000408047981 */ /* 0x000ea2000c1e1b00 */
[----:B------:R-:W-:Y:S01]  /*0320*/  BSSY.RECONVERGENT B0, `(.L_x_36) ;  /* 0x0000006000007945 */ /* 0x000fe20003800200 */
[----:B------:R-:W-:Y:S01]  /*0330*/  IMAD.WIDE.U32 R6, R13, 0x8, R6 ;  /* 0x000000080d067825 */ /* 0x000fe200078e0006 */
[----:B--2---:R-:W-:-:S04]  /*0340*/  ISETP.GT.U32.AND P0, PT, R4, R2, PT ;  /* 0x000000020400720c */ /* 0x004fc80003f04070 */
[----:B------:R-:W-:-:S13]  /*0350*/  ISETP.GT.U32.AND.EX P0, PT, R5, R3, PT, P0 ;  /* 0x000000030500720c */ /* 0x000fda0003f04100 */
[----:B------:R-:W-:Y:S05]  /*0360*/  @!P0 BRA `(.L_x_37) ;  /* 0x0000000000048947 */ /* 0x000fea0003800000 */
[----:B------:R0:W-:Y:S02]  /*0370*/  REDG.E.MIN.64.STRONG.GPU desc[UR4][R8.64], R2 ;  /* 0x000000020800798e */ /* 0x0001e4000c92e504 */
.L_x_37:
[----:B------:R-:W-:Y:S05]  /*0380*/  BSYNC.RECONVERGENT B0 ;  /* 0x0000000000007941 */ /* 0x000fea0003800200 */
.L_x_36:
[----:B------:R-:W2:Y:S02]  /*0390*/  LDG.E.64 R4, desc[UR4][R6.64] ;  /* 0x0000000406047981 */ /* 0x000ea4000c1e1b00 */
[----:B--2---:R-:W-:-:S04]  /*03a0*/  ISETP.GT.U32.AND P0, PT, R4, R2, PT ;  /* 0x000000020400720c */ /* 0x004fc80003f04070 */
[----:B------:R-:W-:-:S13]  /*03b0*/  ISETP.GT.U32.AND.EX P0, PT, R5, R3, PT, P0 ;  /* 0x000000030500720c */ /* 0x000fda0003f04100 */
[----:B------:R-:W-:Y:S05]  /*03c0*/  @!P0 EXIT ;  /* 0x000000000000894d */ /* 0x000fea0003800000 */
[----:B------:R-:W-:Y:S01]  /*03d0*/  REDG.E.MIN.64.STRONG.GPU desc[UR4][R6.64], R2 ;  /* 0x000000020600798e */ /* 0x000fe2000c92e504 */
[----:B------:R-:W-:Y:S05]  /*03e0*/  EXIT ;  /* 0x000000000000794d */ /* 0x000fea0003800000 */
.L_x_38:
        /* <DEDUP_REMOVED lines=9> */
.L_x_42:


//--------------------- .text._Z8init_arrjPj      --------------------------
	.section	.text._Z8init_arrjPj,"ax",@progbits
	.align	128
        .global         _Z8init_arrjPj
        .type           _Z8init_arrjPj,@function
        .size           _Z8init_arrjPj,(.L_x_43 - _Z8init_arrjPj)
        .other          _Z8init_arrjPj,@"STO_CUDA_ENTRY STV_DEFAULT"
_Z8init_arrjPj:
.text._Z8init_arrjPj:
        /* <DEDUP_REMOVED lines=9> */
[----:B------:R-:W1:Y:S01]  /*0090*/  LDCU.64 UR4, c[0x0][0x358] ;  /* 0x00006b00ff0477ac */ /* 0x000e620008000a00 */
[----:B0-----:R-:W-:-:S05]  /*00a0*/  IMAD.WIDE.U32 R2, R5, 0x4, R2 ;  /* 0x0000000405027825 */ /* 0x001fca00078e0002 */
[----:B-1----:R-:W-:Y:S01]  /*00b0*/  STG.E desc[UR4][R2.64], R5 ;  /* 0x0000000502007986 */ /* 0x002fe2000c101904 */
[----:B------:R-:W-:Y:S05]  /*00c0*/  EXIT ;  /* 0x000000000000794d */ /* 0x000fea0003800000 */
.L_x_39:
        /* <DEDUP_REMOVED lines=11> */
.L_x_43:


//--------------------- .nv.shared.reserved.0     --------------------------
	.section	.nv.shared.reserved.0,"aw",@nobits
	.weak		__nv_reservedSMEM_offset_0_alias
	.size		__nv_reservedSMEM_offset_0_alias, 0, 64
	.other		__nv_reservedSMEM_offset_0_alias,@"STO_CUDA_RESERVED_SHARED STV_DEFAULT"
__nv_reservedSMEM_offset_0_alias:
	.zero		0
	.zero		64


//--------------------- .nv.shared._Z7brovskajjP4EdgePjS1_PyS1_S1_S1_ --------------------------
	.section	.nv.shared._Z7brovskajjP4EdgePjS1_PyS1_S1_S1_,"aw",@nobits
	.sectionflags	@""
	.align	4
.nv.shared._Z7brovskajjP4EdgePjS1_PyS1_S1_S1_:
	.zero		1032


//--------------------- .nv.constant0._Z13path_compressiPj --------------------------
	.section	.nv.constant0._Z13path_compressiPj,"a",@progbits
	.sectionflags	@""
	.align	4
.nv.constant0._Z13path_compressiPj:
	.zero		912


//--------------------- .nv.constant0._Z7brovskajjP4EdgePjS1_PyS1_S1_S1_ --------------------------
	.section	.nv.constant0._Z7brovskajjP4EdgePjS1_PyS1_S1_S1_,"a",@progbits
	.sectionflags	@""
	.align	4
.nv.constant0._Z7brovskajjP4EdgePjS1_PyS1_S1_S1_:
	.zero		960


//--------------------- .nv.constant0._Z26find_min_edge_of_componentjjP4EdgePjPy --------------------------
	.section	.nv.constant0._Z26find_min_edge_of_componentjjP4EdgePjPy,"a",@progbits
	.sectionflags	@""
	.align	4
.nv.constant0._Z26find_min_edge_of_componentjjP4EdgePjPy:
	.zero		928


//--------------------- .nv.constant0._Z8init_arrjPj --------------------------
	.section	.nv.constant0._Z8init_arrjPj,"a",@progbits
	.sectionflags	@""
	.align	4
.nv.constant0._Z8init_arrjPj:
	.zero		912


//--------------------- SYMBOLS --------------------------

	.type		.nv.reservedSmem.offset0,@object
	.size		.nv.reservedSmem.offset0,0x4
	.type		.nv.reservedSmem.cap,@object
	.size		.nv.reservedSmem.cap,0x4
